//
// Generated by NVIDIA NVVM Compiler
//
// Compiler Build ID: CL-36424714
// Cuda compilation tools, release 13.0, V13.0.88
// Based on NVVM 20.0.0
//

.version 9.0
.target sm_100
.address_size 64

	// .globl	_Z9reduceminPKfiPf
.extern .shared .align 16 .b8 minvec[];
.extern .shared .align 16 .b8 maxvec[];
.extern .shared .align 16 .b8 temp[];

.visible .entry _Z9reduceminPKfiPf(
	.param .u64 .ptr .align 1 _Z9reduceminPKfiPf_param_0,
	.param .u32 _Z9reduceminPKfiPf_param_1,
	.param .u64 .ptr .align 1 _Z9reduceminPKfiPf_param_2
)
{
	.reg .pred 	%p<7>;
	.reg .b32 	%r<14>;
	.reg .b32 	%f<24>;
	.reg .b64 	%rd<12>;

	ld.param.u64 	%rd2, [_Z9reduceminPKfiPf_param_0];
	ld.param.u32 	%r7, [_Z9reduceminPKfiPf_param_1];
	ld.param.u64 	%rd1, [_Z9reduceminPKfiPf_param_2];
	cvta.to.global.u64 	%rd3, %rd2;
	mov.u32 	%r1, %tid.x;
	mov.u32 	%r2, %ctaid.x;
	mov.u32 	%r13, %ntid.x;
	mad.lo.s32 	%r8, %r2, %r13, %r1;
	setp.gt.s32 	%p1, %r8, %r7;
	cvt.s64.s32 	%rd4, %r8;
	cvt.u64.u32 	%rd5, %r1;
	selp.b64 	%rd6, %rd5, %rd4, %p1;
	shl.b64 	%rd7, %rd6, 2;
	add.s64 	%rd8, %rd3, %rd7;
	ld.global.f32 	%f1, [%rd8];
	shl.b32 	%r9, %r1, 2;
	mov.u32 	%r10, minvec;
	add.s32 	%r4, %r10, %r9;
	st.shared.f32 	[%r4], %f1;
	bar.sync 	0;
	setp.lt.u32 	%p2, %r13, 66;
	@%p2 bra 	$L__BB0_4;
$L__BB0_1:
	shr.u32 	%r6, %r13, 1;
	setp.ge.u32 	%p3, %r1, %r6;
	@%p3 bra 	$L__BB0_3;
	ld.shared.f32 	%f2, [%r4];
	shl.b32 	%r11, %r6, 2;
	add.s32 	%r12, %r4, %r11;
	ld.shared.f32 	%f3, [%r12];
	min.f32 	%f4, %f2, %f3;
	st.shared.f32 	[%r4], %f4;
$L__BB0_3:
	bar.sync 	0;
	setp.gt.u32 	%p4, %r13, 131;
	mov.u32 	%r13, %r6;
	@%p4 bra 	$L__BB0_1;
$L__BB0_4:
	setp.gt.u32 	%p5, %r1, 31;
	@%p5 bra 	$L__BB0_7;
	ld.volatile.shared.f32 	%f5, [%r4];
	ld.volatile.shared.f32 	%f6, [%r4+128];
	min.f32 	%f7, %f5, %f6;
	st.volatile.shared.f32 	[%r4], %f7;
	ld.volatile.shared.f32 	%f8, [%r4];
	ld.volatile.shared.f32 	%f9, [%r4+64];
	min.f32 	%f10, %f8, %f9;
	st.volatile.shared.f32 	[%r4], %f10;
	ld.volatile.shared.f32 	%f11, [%r4];
	ld.volatile.shared.f32 	%f12, [%r4+32];
	min.f32 	%f13, %f11, %f12;
	st.volatile.shared.f32 	[%r4], %f13;
	ld.volatile.shared.f32 	%f14, [%r4];
	ld.volatile.shared.f32 	%f15, [%r4+16];
	min.f32 	%f16, %f14, %f15;
	st.volatile.shared.f32 	[%r4], %f16;
	ld.volatile.shared.f32 	%f17, [%r4];
	ld.volatile.shared.f32 	%f18, [%r4+8];
	min.f32 	%f19, %f17, %f18;
	st.volatile.shared.f32 	[%r4], %f19;
	ld.volatile.shared.f32 	%f20, [%r4];
	ld.volatile.shared.f32 	%f21, [%r4+4];
	min.f32 	%f22, %f20, %f21;
	st.volatile.shared.f32 	[%r4], %f22;
	setp.ne.s32 	%p6, %r1, 0;
	@%p6 bra 	$L__BB0_7;
	ld.shared.f32 	%f23, [minvec];
	cvta.to.global.u64 	%rd9, %rd1;
	mul.wide.u32 	%rd10, %r2, 4;
	add.s64 	%rd11, %rd9, %rd10;
	st.global.f32 	[%rd11], %f23;
$L__BB0_7:
	ret;

}
	// .globl	_Z9reducemaxPKfiPf
.visible .entry _Z9reducemaxPKfiPf(
	.param .u64 .ptr .align 1 _Z9reducemaxPKfiPf_param_0,
	.param .u32 _Z9reducemaxPKfiPf_param_1,
	.param .u64 .ptr .align 1 _Z9reducemaxPKfiPf_param_2
)
{
	.reg .pred 	%p<7>;
	.reg .b32 	%r<14>;
	.reg .b32 	%f<24>;
	.reg .b64 	%rd<12>;

	ld.param.u64 	%rd2, [_Z9reducemaxPKfiPf_param_0];
	ld.param.u32 	%r7, [_Z9reducemaxPKfiPf_param_1];
	ld.param.u64 	%rd1, [_Z9reducemaxPKfiPf_param_2];
	cvta.to.global.u64 	%rd3, %rd2;
	mov.u32 	%r1, %tid.x;
	mov.u32 	%r2, %ctaid.x;
	mov.u32 	%r13, %ntid.x;
	mad.lo.s32 	%r8, %r2, %r13, %r1;
	setp.gt.s32 	%p1, %r8, %r7;
	cvt.s64.s32 	%rd4, %r8;
	cvt.u64.u32 	%rd5, %r1;
	selp.b64 	%rd6, %rd5, %rd4, %p1;
	shl.b64 	%rd7, %rd6, 2;
	add.s64 	%rd8, %rd3, %rd7;
	ld.global.f32 	%f1, [%rd8];
	shl.b32 	%r9, %r1, 2;
	mov.u32 	%r10, maxvec;
	add.s32 	%r4, %r10, %r9;
	st.shared.f32 	[%r4], %f1;
	bar.sync 	0;
	setp.lt.u32 	%p2, %r13, 66;
	@%p2 bra 	$L__BB1_4;
$L__BB1_1:
	shr.u32 	%r6, %r13, 1;
	setp.ge.u32 	%p3, %r1, %r6;
	@%p3 bra 	$L__BB1_3;
	ld.shared.f32 	%f2, [%r4];
	shl.b32 	%r11, %r6, 2;
	add.s32 	%r12, %r4, %r11;
	ld.shared.f32 	%f3, [%r12];
	max.f32 	%f4, %f2, %f3;
	st.shared.f32 	[%r4], %f4;
$L__BB1_3:
	bar.sync 	0;
	setp.gt.u32 	%p4, %r13, 131;
	mov.u32 	%r13, %r6;
	@%p4 bra 	$L__BB1_1;
$L__BB1_4:
	setp.gt.u32 	%p5, %r1, 31;
	@%p5 bra 	$L__BB1_7;
	ld.volatile.shared.f32 	%f5, [%r4];
	ld.volatile.shared.f32 	%f6, [%r4+128];
	max.f32 	%f7, %f5, %f6;
	st.volatile.shared.f32 	[%r4], %f7;
	ld.volatile.shared.f32 	%f8, [%r4];
	ld.volatile.shared.f32 	%f9, [%r4+64];
	max.f32 	%f10, %f8, %f9;
	st.volatile.shared.f32 	[%r4], %f10;
	ld.volatile.shared.f32 	%f11, [%r4];
	ld.volatile.shared.f32 	%f12, [%r4+32];
	max.f32 	%f13, %f11, %f12;
	st.volatile.shared.f32 	[%r4], %f13;
	ld.volatile.shared.f32 	%f14, [%r4];
	ld.volatile.shared.f32 	%f15, [%r4+16];
	max.f32 	%f16, %f14, %f15;
	st.volatile.shared.f32 	[%r4], %f16;
	ld.volatile.shared.f32 	%f17, [%r4];
	ld.volatile.shared.f32 	%f18, [%r4+8];
	max.f32 	%f19, %f17, %f18;
	st.volatile.shared.f32 	[%r4], %f19;
	ld.volatile.shared.f32 	%f20, [%r4];
	ld.volatile.shared.f32 	%f21, [%r4+4];
	max.f32 	%f22, %f20, %f21;
	st.volatile.shared.f32 	[%r4], %f22;
	setp.ne.s32 	%p6, %r1, 0;
	@%p6 bra 	$L__BB1_7;
	ld.shared.f32 	%f23, [maxvec];
	cvta.to.global.u64 	%rd9, %rd1;
	mul.wide.u32 	%rd10, %r2, 4;
	add.s64 	%rd11, %rd9, %rd10;
	st.global.f32 	[%rd11], %f23;
$L__BB1_7:
	ret;

}
	// .globl	_Z9histogramPKfffiiPj
.visible .entry _Z9histogramPKfffiiPj(
	.param .u64 .ptr .align 1 _Z9histogramPKfffiiPj_param_0,
	.param .f32 _Z9histogramPKfffiiPj_param_1,
	.param .f32 _Z9histogramPKfffiiPj_param_2,
	.param .u32 _Z9histogramPKfffiiPj_param_3,
	.param .u32 _Z9histogramPKfffiiPj_param_4,
	.param .u64 .ptr .align 1 _Z9histogramPKfffiiPj_param_5
)
{
	.reg .pred 	%p<2>;
	.reg .b32 	%r<9>;
	.reg .b32 	%f<8>;
	.reg .b64 	%rd<9>;

	ld.param.u64 	%rd1, [_Z9histogramPKfffiiPj_param_0];
	ld.param.f32 	%f1, [_Z9histogramPKfffiiPj_param_1];
	ld.param.f32 	%f2, [_Z9histogramPKfffiiPj_param_2];
	ld.param.u32 	%r2, [_Z9histogramPKfffiiPj_param_3];
	ld.param.u32 	%r3, [_Z9histogramPKfffiiPj_param_4];
	ld.param.u64 	%rd2, [_Z9histogramPKfffiiPj_param_5];
	mov.u32 	%r4, %ctaid.x;
	mov.u32 	%r5, %ntid.x;
	mov.u32 	%r6, %tid.x;
	mad.lo.s32 	%r1, %r4, %r5, %r6;
	setp.ge.s32 	%p1, %r1, %r3;
	@%p1 bra 	$L__BB2_2;
	cvta.to.global.u64 	%rd3, %rd1;
	cvta.to.global.u64 	%rd4, %rd2;
	mul.wide.s32 	%rd5, %r1, 4;
	add.s64 	%rd6, %rd3, %rd5;
	ld.global.f32 	%f3, [%rd6];
	sub.f32 	%f4, %f3, %f1;
	div.rn.f32 	%f5, %f4, %f2;
	cvt.rn.f32.s32 	%f6, %r2;
	mul.f32 	%f7, %f5, %f6;
	cvt.rzi.s32.f32 	%r7, %f7;
	mul.wide.s32 	%rd7, %r7, 4;
	add.s64 	%rd8, %rd4, %rd7;
	atom.global.add.u32 	%r8, [%rd8], 1;
$L__BB2_2:
	ret;

}
	// .globl	_Z13exclusivescanPjS_i
.visible .entry _Z13exclusivescanPjS_i(
	.param .u64 .ptr .align 1 _Z13exclusivescanPjS_i_param_0,
	.param .u64 .ptr .align 1 _Z13exclusivescanPjS_i_param_1,
	.param .u32 _Z13exclusivescanPjS_i_param_2
)
{
	.reg .pred 	%p<8>;
	.reg .b32 	%r<62>;
	.reg .b64 	%rd<13>;

	ld.param.u64 	%rd2, [_Z13exclusivescanPjS_i_param_0];
	ld.param.u64 	%rd1, [_Z13exclusivescanPjS_i_param_1];
	ld.param.u32 	%r17, [_Z13exclusivescanPjS_i_param_2];
	cvta.to.global.u64 	%rd3, %rd2;
	mov.u32 	%r1, %tid.x;
	shr.u32 	%r19, %r17, 31;
	add.s32 	%r20, %r17, %r19;
	shr.s32 	%r2, %r20, 1;
	mul.wide.u32 	%rd4, %r1, 4;
	add.s64 	%rd5, %rd3, %rd4;
	ld.global.u32 	%r21, [%rd5];
	shl.b32 	%r22, %r1, 2;
	mov.u32 	%r23, temp;
	add.s32 	%r3, %r23, %r22;
	st.shared.u32 	[%r3], %r21;
	mul.wide.s32 	%rd6, %r2, 4;
	add.s64 	%rd7, %rd5, %rd6;
	ld.global.u32 	%r24, [%rd7];
	shl.b32 	%r25, %r2, 2;
	add.s32 	%r4, %r3, %r25;
	st.shared.u32 	[%r4], %r24;
	shr.s32 	%r57, %r17, 1;
	setp.lt.s32 	%p1, %r57, 1;
	mov.b32 	%r59, 1;
	@%p1 bra 	$L__BB3_5;
	shl.b32 	%r27, %r1, 1;
	or.b32  	%r6, %r27, 1;
	mov.b32 	%r59, 1;
$L__BB3_2:
	bar.sync 	0;
	setp.ge.s32 	%p2, %r1, %r57;
	@%p2 bra 	$L__BB3_4;
	mul.lo.s32 	%r28, %r59, %r6;
	shl.b32 	%r29, %r28, 2;
	add.s32 	%r31, %r23, %r29;
	ld.shared.u32 	%r32, [%r31+-4];
	shl.b32 	%r33, %r59, 2;
	add.s32 	%r34, %r31, %r33;
	ld.shared.u32 	%r35, [%r34+-4];
	add.s32 	%r36, %r35, %r32;
	st.shared.u32 	[%r34+-4], %r36;
$L__BB3_4:
	shl.b32 	%r59, %r59, 1;
	shr.u32 	%r10, %r57, 1;
	setp.gt.u32 	%p3, %r57, 1;
	mov.u32 	%r57, %r10;
	@%p3 bra 	$L__BB3_2;
$L__BB3_5:
	setp.ne.s32 	%p4, %r1, 0;
	@%p4 bra 	$L__BB3_7;
	shl.b32 	%r37, %r17, 2;
	add.s32 	%r39, %r23, %r37;
	mov.b32 	%r40, 0;
	st.shared.u32 	[%r39+-4], %r40;
$L__BB3_7:
	setp.lt.s32 	%p5, %r17, 2;
	@%p5 bra 	$L__BB3_12;
	shl.b32 	%r42, %r1, 1;
	or.b32  	%r12, %r42, 1;
	mov.b32 	%r60, 1;
$L__BB3_9:
	shr.s32 	%r59, %r59, 1;
	bar.sync 	0;
	setp.ge.s32 	%p6, %r1, %r60;
	@%p6 bra 	$L__BB3_11;
	mul.lo.s32 	%r43, %r59, %r12;
	shl.b32 	%r44, %r43, 2;
	add.s32 	%r46, %r23, %r44;
	ld.shared.u32 	%r47, [%r46+-4];
	shl.b32 	%r48, %r59, 2;
	add.s32 	%r49, %r46, %r48;
	ld.shared.u32 	%r50, [%r49+-4];
	st.shared.u32 	[%r46+-4], %r50;
	add.s32 	%r51, %r50, %r47;
	st.shared.u32 	[%r49+-4], %r51;
$L__BB3_11:
	shl.b32 	%r60, %r60, 1;
	setp.lt.s32 	%p7, %r60, %r17;
	@%p7 bra 	$L__BB3_9;
$L__BB3_12:
	cvta.to.global.u64 	%rd8, %rd1;
	bar.sync 	0;
	ld.shared.u32 	%r52, [%r3];
	mov.u32 	%r53, %ntid.x;
	mov.u32 	%r54, %ctaid.x;
	mad.lo.s32 	%r55, %r54, %r53, %r1;
	mul.wide.s32 	%rd9, %r55, 4;
	add.s64 	%rd10, %rd8, %rd9;
	st.global.u32 	[%rd10], %r52;
	ld.shared.u32 	%r56, [%r4];
	add.s64 	%rd12, %rd10, %rd6;
	st.global.u32 	[%rd12], %r56;
	ret;

}


// ===== COMPILED SASS (sm_100) =====

	.target	sm_100

	.elftype	@"ET_EXEC"


//--------------------- .note.nv.tkinfo           --------------------------
	.section	.note.nv.tkinfo,"",@"SHT_NOTE"
	.sectionflags	@"SHF_NOTE_NV_TKINFO"
	.tkinfo
        /*0018*/ 	.word	0x00000002
        /*0030*/ 	.string	""
        /*0030*/ 	.string	"ptxas"
        /*0030*/ 	.string	"Cuda compilation tools, release 13.0, V13.0.88"
        /*0030*/ 	.string	"Build cuda_13.0.r13.0/compiler.36424714_0"
        /*0030*/ 	.string	"-arch sm_100 -m 64 "



//--------------------- .note.nv.cuinfo           --------------------------
	.section	.note.nv.cuinfo,"",@"SHT_NOTE"
	.sectionflags	@"SHF_NOTE_NV_CUINFO"
        /*0018*/ 	.short	0x0002
        /*001a*/ 	.short	0x0064
        /*001c*/ 	.short	0x0082
	.zero		2


//--------------------- .nv.info                  --------------------------
	.section	.nv.info,"",@"SHT_CUDA_INFO"
	.align	4


	//----- nvinfo : EIATTR_REGCOUNT
	.align		4
        /*0000*/ 	.byte	0x04, 0x2f
        /*0002*/ 	.short	(.L_1 - .L_0)
	.align		4
.L_0:
        /*0004*/ 	.word	index@(_Z9reduceminPKfiPf)
        /*0008*/ 	.word	0x0000000b


	//----- nvinfo : EIATTR_FRAME_SIZE
	.align		4
.L_1:
        /*000c*/ 	.byte	0x04, 0x11
        /*000e*/ 	.short	(.L_3 - .L_2)
	.align		4
.L_2:
        /*0010*/ 	.word	index@(_Z9reduceminPKfiPf)
        /*0014*/ 	.word	0x00000000


	//----- nvinfo : EIATTR_REGCOUNT
	.align		4
.L_3:
        /*0018*/ 	.byte	0x04, 0x2f
        /*001a*/ 	.short	(.L_5 - .L_4)
	.align		4
.L_4:
        /*001c*/ 	.word	index@(_Z9reducemaxPKfiPf)
        /*0020*/ 	.word	0x0000000b


	//----- nvinfo : EIATTR_FRAME_SIZE
	.align		4
.L_5:
        /*0024*/ 	.byte	0x04, 0x11
        /*0026*/ 	.short	(.L_7 - .L_6)
	.align		4
.L_6:
        /*0028*/ 	.word	index@(_Z9reducemaxPKfiPf)
        /*002c*/ 	.word	0x00000000


	//----- nvinfo : EIATTR_REGCOUNT
	.align		4
.L_7:
        /*0030*/ 	.byte	0x04, 0x2f
        /*0032*/ 	.short	(.L_9 - .L_8)
	.align		4
.L_8:
        /*0034*/ 	.word	index@(_Z9histogramPKfffiiPj)
        /*0038*/ 	.word	0x0000000e


	//----- nvinfo : EIATTR_FRAME_SIZE
	.align		4
.L_9:
        /*003c*/ 	.byte	0x04, 0x11
        /*003e*/ 	.short	(.L_11 - .L_10)
	.align		4
.L_10:
        /*0040*/ 	.word	index@($__internal_0_$__cuda_sm3x_div_rn_noftz_f32_slowpath)
        /*0044*/ 	.word	0x00000000


	//----- nvinfo : EIATTR_FRAME_SIZE
	.align		4
.L_11:
        /*0048*/ 	.byte	0x04, 0x11
        /*004a*/ 	.short	(.L_13 - .L_12)
	.align		4
.L_12:
        /*004c*/ 	.word	index@(_Z9histogramPKfffiiPj)
        /*0050*/ 	.word	0x00000000


	//----- nvinfo : EIATTR_REGCOUNT
	.align		4
.L_13:
        /*0054*/ 	.byte	0x04, 0x2f
        /*0056*/ 	.short	(.L_15 - .L_14)
	.align		4
.L_14:
        /*0058*/ 	.word	index@(_Z13exclusivescanPjS_i)
        /*005c*/ 	.word	0x00000010


	//----- nvinfo : EIATTR_FRAME_SIZE
	.align		4
.L_15:
        /*0060*/ 	.byte	0x04, 0x11
        /*0062*/ 	.short	(.L_17 - .L_16)
	.align		4
.L_16:
        /*0064*/ 	.word	index@(_Z13exclusivescanPjS_i)
        /*0068*/ 	.word	0x00000000


	//----- nvinfo : EIATTR_MIN_STACK_SIZE
	.align		4
.L_17:
        /*006c*/ 	.byte	0x04, 0x12
        /*006e*/ 	.short	(.L_19 - .L_18)
	.align		4
.L_18:
        /*0070*/ 	.word	index@(_Z13exclusivescanPjS_i)
        /*0074*/ 	.word	0x00000000


	//----- nvinfo : EIATTR_MIN_STACK_SIZE
	.align		4
.L_19:
        /*0078*/ 	.byte	0x04, 0x12
        /*007a*/ 	.short	(.L_21 - .L_20)
	.align		4
.L_20:
        /*007c*/ 	.word	index@(_Z9histogramPKfffiiPj)
        /*0080*/ 	.word	0x00000000


	//----- nvinfo : EIATTR_MIN_STACK_SIZE
	.align		4
.L_21:
        /*0084*/ 	.byte	0x04, 0x12
        /*0086*/ 	.short	(.L_23 - .L_22)
	.align		4
.L_22:
        /*0088*/ 	.word	index@(_Z9reducemaxPKfiPf)
        /*008c*/ 	.word	0x00000000


	//----- nvinfo : EIATTR_MIN_STACK_SIZE
	.align		4
.L_23:
        /*0090*/ 	.byte	0x04, 0x12
        /*0092*/ 	.short	(.L_25 - .L_24)
	.align		4
.L_24:
        /*0094*/ 	.word	index@(_Z9reduceminPKfiPf)
        /*0098*/ 	.word	0x00000000
.L_25:


//--------------------- .nv.compat                --------------------------
	.section	.nv.compat,"",@"SHT_CUDA_COMPAT_INFO"
	.align	4
        /*0000*/ 	.byte	0x02, 0x09, 0x00, 0x00, 0x02, 0x02, 0x01, 0x00, 0x02, 0x05, 0x05, 0x00, 0x03, 0x07, 0x01, 0x01
        /*0010*/ 	.byte	0x02, 0x03, 0x00, 0x00, 0x02, 0x06, 0x01, 0x00, 0x04, 0x0b, 0x08, 0x00, 0x01, 0x00, 0x00, 0x00
        /*0020*/ 	.byte	0x00, 0x00, 0x00, 0x00


//--------------------- .nv.info._Z13exclusivescanPjS_i --------------------------
	.section	.nv.info._Z13exclusivescanPjS_i,"",@"SHT_CUDA_INFO"
	.sectionflags	@""
	.align	4


	//----- nvinfo : EIATTR_CUDA_API_VERSION
	.align		4
        /*0000*/ 	.byte	0x04, 0x37
        /*0002*/ 	.short	(.L_27 - .L_26)
.L_26:
        /*0004*/ 	.word	0x00000082


	//----- nvinfo : EIATTR_KPARAM_INFO
	.align		4
.L_27:
        /*0008*/ 	.byte	0x04, 0x17
        /*000a*/ 	.short	(.L_29 - .L_28)
.L_28:
        /*000c*/ 	.word	0x00000000
        /*0010*/ 	.short	0x0002
        /*0012*/ 	.short	0x0010
        /*0014*/ 	.byte	0x00, 0xf0, 0x11, 0x00


	//----- nvinfo : EIATTR_KPARAM_INFO
	.align		4
.L_29:
        /*0018*/ 	.byte	0x04, 0x17
        /*001a*/ 	.short	(.L_31 - .L_30)
.L_30:
        /*001c*/ 	.word	0x00000000
        /*0020*/ 	.short	0x0001
        /*0022*/ 	.short	0x0008
        /*0024*/ 	.byte	0x00, 0xf5, 0x21, 0x00


	//----- nvinfo : EIATTR_KPARAM_INFO
	.align		4
.L_31:
        /*0028*/ 	.byte	0x04, 0x17
        /*002a*/ 	.short	(.L_33 - .L_32)
.L_32:
        /*002c*/ 	.word	0x00000000
        /*0030*/ 	.short	0x0000
        /*0032*/ 	.short	0x0000
        /*0034*/ 	.byte	0x00, 0xf5, 0x21, 0x00


	//----- nvinfo : EIATTR_SPARSE_MMA_MASK
	.align		4
.L_33:
        /*0038*/ 	.byte	0x03, 0x50
        /*003a*/ 	.short	0x0000


	//----- nvinfo : EIATTR_MAXREG_COUNT
	.align		4
        /*003c*/ 	.byte	0x03, 0x1b
        /*003e*/ 	.short	0x00ff


	//----- nvinfo : EIATTR_NUM_BARRIERS
	.align		4
        /*0040*/ 	.byte	0x02, 0x4c
        /*0042*/ 	.byte	0x01
	.zero		1


	//----- nvinfo : EIATTR_MERCURY_ISA_VERSION
	.align		4
        /*0044*/ 	.byte	0x03, 0x5f
        /*0046*/ 	.short	0x0101


	//----- nvinfo : EIATTR_VRC_CTA_INIT_COUNT
	.align		4
        /*0048*/ 	.byte	0x02, 0x4a
	.zero		1
	.zero		1


	//----- nvinfo : EIATTR_EXIT_INSTR_OFFSETS
	.align		4
        /*004c*/ 	.byte	0x04, 0x1c
        /*004e*/ 	.short	(.L_35 - .L_34)


	//   ....[0]....
.L_34:
        /*0050*/ 	.word	0x00000470


	//----- nvinfo : EIATTR_CBANK_PARAM_SIZE
	.align		4
.L_35:
        /*0054*/ 	.byte	0x03, 0x19
        /*0056*/ 	.short	0x0014


	//----- nvinfo : EIATTR_PARAM_CBANK
	.align		4
        /*0058*/ 	.byte	0x04, 0x0a
        /*005a*/ 	.short	(.L_37 - .L_36)
	.align		4
.L_36:
        /*005c*/ 	.word	index@(.nv.constant0._Z13exclusivescanPjS_i)
        /*0060*/ 	.short	0x0380
        /*0062*/ 	.short	0x0014


	//----- nvinfo : EIATTR_SW_WAR
	.align		4
.L_37:
        /*0064*/ 	.byte	0x04, 0x36
        /*0066*/ 	.short	(.L_39 - .L_38)
.L_38:
        /*0068*/ 	.word	0x00000008
.L_39:


//--------------------- .nv.info._Z9histogramPKfffiiPj --------------------------
	.section	.nv.info._Z9histogramPKfffiiPj,"",@"SHT_CUDA_INFO"
	.sectionflags	@""
	.align	4


	//----- nvinfo : EIATTR_CUDA_API_VERSION
	.align		4
        /*0000*/ 	.byte	0x04, 0x37
        /*0002*/ 	.short	(.L_41 - .L_40)
.L_40:
        /*0004*/ 	.word	0x00000082


	//----- nvinfo : EIATTR_KPARAM_INFO
	.align		4
.L_41:
        /*0008*/ 	.byte	0x04, 0x17
        /*000a*/ 	.short	(.L_43 - .L_42)
.L_42:
        /*000c*/ 	.word	0x00000000
        /*0010*/ 	.short	0x0005
        /*0012*/ 	.short	0x0018
        /*0014*/ 	.byte	0x00, 0xf5, 0x21, 0x00


	//----- nvinfo : EIATTR_KPARAM_INFO
	.align		4
.L_43:
        /*0018*/ 	.byte	0x04, 0x17
        /*001a*/ 	.short	(.L_45 - .L_44)
.L_44:
        /*001c*/ 	.word	0x00000000
        /*0020*/ 	.short	0x0004
        /*0022*/ 	.short	0x0014
        /*0024*/ 	.byte	0x00, 0xf0, 0x11, 0x00


	//----- nvinfo : EIATTR_KPARAM_INFO
	.align		4
.L_45:
        /*0028*/ 	.byte	0x04, 0x17
        /*002a*/ 	.short	(.L_47 - .L_46)
.L_46:
        /*002c*/ 	.word	0x00000000
        /*0030*/ 	.short	0x0003
        /*0032*/ 	.short	0x0010
        /*0034*/ 	.byte	0x00, 0xf0, 0x11, 0x00


	//----- nvinfo : EIATTR_KPARAM_INFO
	.align		4
.L_47:
        /*0038*/ 	.byte	0x04, 0x17
        /*003a*/ 	.short	(.L_49 - .L_48)
.L_48:
        /*003c*/ 	.word	0x00000000
        /*0040*/ 	.short	0x0002
        /*0042*/ 	.short	0x000c
        /*0044*/ 	.byte	0x00, 0xf0, 0x11, 0x00


	//----- nvinfo : EIATTR_KPARAM_INFO
	.align		4
.L_49:
        /*0048*/ 	.byte	0x04, 0x17
        /*004a*/ 	.short	(.L_51 - .L_50)
.L_50:
        /*004c*/ 	.word	0x00000000
        /*0050*/ 	.short	0x0001
        /*0052*/ 	.short	0x0008
        /*0054*/ 	.byte	0x00, 0xf0, 0x11, 0x00


	//----- nvinfo : EIATTR_KPARAM_INFO
	.align		4
.L_51:
        /*0058*/ 	.byte	0x04, 0x17
        /*005a*/ 	.short	(.L_53 - .L_52)
.L_52:
        /*005c*/ 	.word	0x00000000
        /*0060*/ 	.short	0x0000
        /*0062*/ 	.short	0x0000
        /*0064*/ 	.byte	0x00, 0xf5, 0x21, 0x00


	//----- nvinfo : EIATTR_SPARSE_MMA_MASK
	.align		4
.L_53:
        /*0068*/ 	.byte	0x03, 0x50
        /*006a*/ 	.short	0x0000


	//----- nvinfo : EIATTR_MAXREG_COUNT
	.align		4
        /*006c*/ 	.byte	0x03, 0x1b
        /*006e*/ 	.short	0x00ff


	//----- nvinfo : EIATTR_MERCURY_ISA_VERSION
	.align		4
        /*0070*/ 	.byte	0x03, 0x5f
        /*0072*/ 	.short	0x0101


	//----- nvinfo : EIATTR_VRC_CTA_INIT_COUNT
	.align		4
        /*0074*/ 	.byte	0x02, 0x4a
	.zero		1
	.zero		1


	//----- nvinfo : EIATTR_EXIT_INSTR_OFFSETS
	.align		4
        /*0078*/ 	.byte	0x04, 0x1c
        /*007a*/ 	.short	(.L_55 - .L_54)


	//   ....[0]....
.L_54:
        /*007c*/ 	.word	0x00000070


	//   ....[1]....
        /*0080*/ 	.word	0x00000220


	//----- nvinfo : EIATTR_CRS_STACK_SIZE
	.align		4
.L_55:
        /*0084*/ 	.byte	0x04, 0x1e
        /*0086*/ 	.short	(.L_57 - .L_56)
.L_56:
        /*0088*/ 	.word	0x00000000


	//----- nvinfo : EIATTR_CBANK_PARAM_SIZE
	.align		4
.L_57:
        /*008c*/ 	.byte	0x03, 0x19
        /*008e*/ 	.short	0x0020


	//----- nvinfo : EIATTR_PARAM_CBANK
	.align		4
        /*0090*/ 	.byte	0x04, 0x0a
        /*0092*/ 	.short	(.L_59 - .L_58)
	.align		4
.L_58:
        /*0094*/ 	.word	index@(.nv.constant0._Z9histogramPKfffiiPj)
        /*0098*/ 	.short	0x0380
        /*009a*/ 	.short	0x0020


	//----- nvinfo : EIATTR_SW_WAR
	.align		4
.L_59:
        /*009c*/ 	.byte	0x04, 0x36
        /*009e*/ 	.short	(.L_61 - .L_60)
.L_60:
        /*00a0*/ 	.word	0x00000008
.L_61:


//--------------------- .nv.info._Z9reducemaxPKfiPf --------------------------
	.section	.nv.info._Z9reducemaxPKfiPf,"",@"SHT_CUDA_INFO"
	.sectionflags	@""
	.align	4


	//----- nvinfo : EIATTR_CUDA_API_VERSION
	.align		4
        /*0000*/ 	.byte	0x04, 0x37
        /*0002*/ 	.short	(.L_63 - .L_62)
.L_62:
        /*0004*/ 	.word	0x00000082


	//----- nvinfo : EIATTR_KPARAM_INFO
	.align		4
.L_63:
        /*0008*/ 	.byte	0x04, 0x17
        /*000a*/ 	.short	(.L_65 - .L_64)
.L_64:
        /*000c*/ 	.word	0x00000000
        /*0010*/ 	.short	0x0002
        /*0012*/ 	.short	0x0010
        /*0014*/ 	.byte	0x00, 0xf5, 0x21, 0x00


	//----- nvinfo : EIATTR_KPARAM_INFO
	.align		4
.L_65:
        /*0018*/ 	.byte	0x04, 0x17
        /*001a*/ 	.short	(.L_67 - .L_66)
.L_66:
        /*001c*/ 	.word	0x00000000
        /*0020*/ 	.short	0x0001
        /*0022*/ 	.short	0x0008
        /*0024*/ 	.byte	0x00, 0xf0, 0x11, 0x00


	//----- nvinfo : EIATTR_KPARAM_INFO
	.align		4
.L_67:
        /*0028*/ 	.byte	0x04, 0x17
        /*002a*/ 	.short	(.L_69 - .L_68)
.L_68:
        /*002c*/ 	.word	0x00000000
        /*0030*/ 	.short	0x0000
        /*0032*/ 	.short	0x0000
        /*0034*/ 	.byte	0x00, 0xf5, 0x21, 0x00


	//----- nvinfo : EIATTR_SPARSE_MMA_MASK
	.align		4
.L_69:
        /*0038*/ 	.byte	0x03, 0x50
        /*003a*/ 	.short	0x0000


	//----- nvinfo : EIATTR_MAXREG_COUNT
	.align		4
        /*003c*/ 	.byte	0x03, 0x1b
        /*003e*/ 	.short	0x00ff


	//----- nvinfo : EIATTR_NUM_BARRIERS
	.align		4
        /*0040*/ 	.byte	0x02, 0x4c
        /*0042*/ 	.byte	0x01
	.zero		1


	//----- nvinfo : EIATTR_MERCURY_ISA_VERSION
	.align		4
        /*0044*/ 	.byte	0x03, 0x5f
        /*0046*/ 	.short	0x0101


	//----- nvinfo : EIATTR_VRC_CTA_INIT_COUNT
	.align		4
        /*0048*/ 	.byte	0x02, 0x4a
	.zero		1
	.zero		1


	//----- nvinfo : EIATTR_EXIT_INSTR_OFFSETS
	.align		4
        /*004c*/ 	.byte	0x04, 0x1c
        /*004e*/ 	.short	(.L_71 - .L_70)


	//   ....[0]....
.L_70:
        /*0050*/ 	.word	0x00000240


	//   ....[1]....
        /*0054*/ 	.word	0x000003e0


	//   ....[2]....
        /*0058*/ 	.word	0x00000460


	//----- nvinfo : EIATTR_CBANK_PARAM_SIZE
	.align		4
.L_71:
        /*005c*/ 	.byte	0x03, 0x19
        /*005e*/ 	.short	0x0018


	//----- nvinfo : EIATTR_PARAM_CBANK
	.align		4
        /*0060*/ 	.byte	0x04, 0x0a
        /*0062*/ 	.short	(.L_73 - .L_72)
	.align		4
.L_72:
        /*0064*/ 	.word	index@(.nv.constant0._Z9reducemaxPKfiPf)
        /*0068*/ 	.short	0x0380
        /*006a*/ 	.short	0x0018


	//----- nvinfo : EIATTR_SW_WAR
	.align		4
.L_73:
        /*006c*/ 	.byte	0x04, 0x36
        /*006e*/ 	.short	(.L_75 - .L_74)
.L_74:
        /*0070*/ 	.word	0x00000008
.L_75:


//--------------------- .nv.info._Z9reduceminPKfiPf --------------------------
	.section	.nv.info._Z9reduceminPKfiPf,"",@"SHT_CUDA_INFO"
	.sectionflags	@""
	.align	4


	//----- nvinfo : EIATTR_CUDA_API_VERSION
	.align		4
        /*0000*/ 	.byte	0x04, 0x37
        /*0002*/ 	.short	(.L_77 - .L_76)
.L_76:
        /*0004*/ 	.word	0x00000082


	//----- nvinfo : EIATTR_KPARAM_INFO
	.align		4
.L_77:
        /*0008*/ 	.byte	0x04, 0x17
        /*000a*/ 	.short	(.L_79 - .L_78)
.L_78:
        /*000c*/ 	.word	0x00000000
        /*0010*/ 	.short	0x0002
        /*0012*/ 	.short	0x0010
        /*0014*/ 	.byte	0x00, 0xf5, 0x21, 0x00


	//----- nvinfo : EIATTR_KPARAM_INFO
	.align		4
.L_79:
        /*0018*/ 	.byte	0x04, 0x17
        /*001a*/ 	.short	(.L_81 - .L_80)
.L_80:
        /*001c*/ 	.word	0x00000000
        /*0020*/ 	.short	0x0001
        /*0022*/ 	.short	0x0008
        /*0024*/ 	.byte	0x00, 0xf0, 0x11, 0x00


	//----- nvinfo : EIATTR_KPARAM_INFO
	.align		4
.L_81:
        /*0028*/ 	.byte	0x04, 0x17
        /*002a*/ 	.short	(.L_83 - .L_82)
.L_82:
        /*002c*/ 	.word	0x00000000
        /*0030*/ 	.short	0x0000
        /*0032*/ 	.short	0x0000
        /*0034*/ 	.byte	0x00, 0xf5, 0x21, 0x00


	//----- nvinfo : EIATTR_SPARSE_MMA_MASK
	.align		4
.L_83:
        /*0038*/ 	.byte	0x03, 0x50
        /*003a*/ 	.short	0x0000


	//----- nvinfo : EIATTR_MAXREG_COUNT
	.align		4
        /*003c*/ 	.byte	0x03, 0x1b
        /*003e*/ 	.short	0x00ff


	//----- nvinfo : EIATTR_NUM_BARRIERS
	.align		4
        /*0040*/ 	.byte	0x02, 0x4c
        /*0042*/ 	.byte	0x01
	.zero		1


	//----- nvinfo : EIATTR_MERCURY_ISA_VERSION
	.align		4
        /*0044*/ 	.byte	0x03, 0x5f
        /*0046*/ 	.short	0x0101


	//----- nvinfo : EIATTR_VRC_CTA_INIT_COUNT
	.align		4
        /*0048*/ 	.byte	0x02, 0x4a
	.zero		1
	.zero		1


	//----- nvinfo : EIATTR_EXIT_INSTR_OFFSETS
	.align		4
        /*004c*/ 	.byte	0x04, 0x1c
        /*004e*/ 	.short	(.L_85 - .L_84)


	//   ....[0]....
.L_84:
        /*0050*/ 	.word	0x00000240


	//   ....[1]....
        /*0054*/ 	.word	0x000003e0


	//   ....[2]....
        /*0058*/ 	.word	0x00000460


	//----- nvinfo : EIATTR_CBANK_PARAM_SIZE
	.align		4
.L_85:
        /*005c*/ 	.byte	0x03, 0x19
        /*005e*/ 	.short	0x0018


	//----- nvinfo : EIATTR_PARAM_CBANK
	.align		4
        /*0060*/ 	.byte	0x04, 0x0a
        /*0062*/ 	.short	(.L_87 - .L_86)
	.align		4
.L_86:
        /*0064*/ 	.word	index@(.nv.constant0._Z9reduceminPKfiPf)
        /*0068*/ 	.short	0x0380
        /*006a*/ 	.short	0x0018


	//----- nvinfo : EIATTR_SW_WAR
	.align		4
.L_87:
        /*006c*/ 	.byte	0x04, 0x36
        /*006e*/ 	.short	(.L_89 - .L_88)
.L_88:
        /*0070*/ 	.word	0x00000008
.L_89:


//--------------------- .nv.callgraph             --------------------------
	.section	.nv.callgraph,"",@"SHT_CUDA_CALLGRAPH"
	.align	4
	.sectionentsize	8
	.align		4
        /*0000*/ 	.word	0x00000000
	.align		4
        /*0004*/ 	.word	0xffffffff
	.align		4
        /*0008*/ 	.word	0x00000000
	.align		4
        /*000c*/ 	.word	0xfffffffe
	.align		4
        /*0010*/ 	.word	0x00000000
	.align		4
        /*0014*/ 	.word	0xfffffffd
	.align		4
        /*0018*/ 	.word	0x00000000
	.align		4
        /*001c*/ 	.word	0xfffffffc


//--------------------- .text._Z13exclusivescanPjS_i --------------------------
	.section	.text._Z13exclusivescanPjS_i,"ax",@progbits
	.align	128
        .global         _Z13exclusivescanPjS_i
        .type           _Z13exclusivescanPjS_i,@function
        .size           _Z13exclusivescanPjS_i,(.L_x_26 - _Z13exclusivescanPjS_i)
        .other          _Z13exclusivescanPjS_i,@"STO_CUDA_ENTRY STV_DEFAULT"
_Z13exclusivescanPjS_i:
.text._Z13exclusivescanPjS_i:
[----:B------:R-:W-:Y:S01]  /*0000*/  LDC R1, c[0x0][0x37c] ;  /* 0x0000df00ff017b82 */ /* 0x000fe20000000800 */
[----:B------:R-:W0:Y:S07]  /*0010*/  S2R R0, SR_TID.X ;  /* 0x0000000000007919 */ /* 0x000e2e0000002100 */
[----:B------:R-:W1:Y:S01]  /*0020*/  LDC R8, c[0x0][0x390] ;  /* 0x0000e400ff087b82 */ /* 0x000e620000000800 */
[----:B------:R-:W2:Y:S07]  /*0030*/  LDCU.64 UR6, c[0x0][0x358] ;  /* 0x00006b00ff0677ac */ /* 0x000eae0008000a00 */
[----:B------:R-:W0:Y:S08]  /*0040*/  LDC.64 R4, c[0x0][0x380] ;  /* 0x0000e000ff047b82 */ /* 0x000e300000000a00 */
[----:B------:R-:W3:Y:S01]  /*0050*/  S2UR UR5, SR_CgaCtaId ;  /* 0x00000000000579c3 */ /* 0x000ee20000008800 */
[----:B-1----:R-:W-:-:S07]  /*0060*/  LEA.HI R2, R8, R8, RZ, 0x1 ;  /* 0x0000000808027211 */ /* 0x002fce00078f08ff */
[----:B------:R-:W1:Y:S01]  /*0070*/  LDC R12, c[0x0][0x390] ;  /* 0x0000e400ff0c7b82 */ /* 0x000e620000000800 */
[----:B------:R-:W-:Y:S01]  /*0080*/  SHF.R.S32.HI R2, RZ, 0x1, R2 ;  /* 0x00000001ff027819 */ /* 0x000fe20000011402 */
[----:B0-----:R-:W-:-:S04]  /*0090*/  IMAD.WIDE.U32 R4, R0, 0x4, R4 ;  /* 0x0000000400047825 */ /* 0x001fc800078e0004 */
[----:B------:R-:W-:Y:S02]  /*00a0*/  IMAD.WIDE R6, R2, 0x4, R4 ;  /* 0x0000000402067825 */ /* 0x000fe400078e0204 */
[----:B--2---:R0:W2:Y:S04]  /*00b0*/  LDG.E R4, desc[UR6][R4.64] ;  /* 0x0000000604047981 */ /* 0x0040a8000c1e1900 */
[----:B------:R4:W5:Y:S01]  /*00c0*/  LDG.E R6, desc[UR6][R6.64] ;  /* 0x0000000606067981 */ /* 0x000962000c1e1900 */
[----:B------:R-:W-:Y:S01]  /*00d0*/  UMOV UR4, 0x400 ;  /* 0x0000040000047882 */ /* 0x000fe20000000000 */
[----:B------:R-:W-:Y:S01]  /*00e0*/  SHF.R.S32.HI R8, RZ, 0x1, R8 ;  /* 0x00000001ff087819 */ /* 0x000fe20000011408 */
[----:B---3--:R-:W-:Y:S01]  /*00f0*/  ULEA UR4, UR5, UR4, 0x18 ;  /* 0x0000000405047291 */ /* 0x008fe2000f8ec0ff */
[----:B------:R-:W3:Y:S01]  /*0100*/  S2R R3, SR_CTAID.X ;  /* 0x0000000000037919 */ /* 0x000ee20000002500 */
[----:B------:R-:W-:Y:S01]  /*0110*/  ISETP.NE.AND P0, PT, R0, RZ, PT ;  /* 0x000000ff0000720c */ /* 0x000fe20003f05270 */
[----:B0-----:R-:W-:Y:S01]  /*0120*/  IMAD.MOV.U32 R5, RZ, RZ, 0x1 ;  /* 0x00000001ff057424 */ /* 0x001fe200078e00ff */
[----:B------:R-:W-:-:S02]  /*0130*/  ISETP.GE.AND P2, PT, R8, 0x1, PT ;  /* 0x000000010800780c */ /* 0x000fc40003f46270 */
[----:B------:R-:W-:Y:S02]  /*0140*/  LEA R9, R0, UR4, 0x2 ;  /* 0x0000000400097c11 */ /* 0x000fe4000f8e10ff */
[----:B-1----:R-:W-:-:S03]  /*0150*/  ISETP.GE.AND P1, PT, R12, 0x2, PT ;  /* 0x000000020c00780c */ /* 0x002fc60003f26270 */
[----:B----4-:R-:W-:Y:S01]  /*0160*/  IMAD R7, R2, 0x4, R9 ;  /* 0x0000000402077824 */ /* 0x010fe200078e0209 */
[----:B--2---:R0:W-:Y:S04]  /*0170*/  STS [R9], R4 ;  /* 0x0000000409007388 */ /* 0x0041e80000000800 */
[----:B-----5:R0:W-:Y:S01]  /*0180*/  STS [R7], R6 ;  /* 0x0000000607007388 */ /* 0x0201e20000000800 */
[----:B---3--:R-:W-:Y:S05]  /*0190*/  @!P2 BRA `(.L_x_0) ;  /* 0x00000000003ca947 */ /* 0x008fea0003800000 */
[----:B0-----:R-:W-:Y:S01]  /*01a0*/  LEA R4, R0, 0x1, 0x1 ;  /* 0x0000000100047811 */ /* 0x001fe200078e08ff */
[----:B------:R-:W-:-:S07]  /*01b0*/  IMAD.MOV.U32 R5, RZ, RZ, 0x1 ;  /* 0x00000001ff057424 */ /* 0x000fce00078e00ff */
.L_x_1:
[----:B------:R-:W-:Y:S01]  /*01c0*/  BAR.SYNC.DEFER_BLOCKING 0x0 ;  /* 0x0000000000007b1d */ /* 0x000fe20000010000 */
[----:B------:R-:W-:-:S13]  /*01d0*/  ISETP.GE.AND P2, PT, R0, R8, PT ;  /* 0x000000080000720c */ /* 0x000fda0003f46270 */
[----:B------:R-:W-:-:S05]  /*01e0*/  @!P2 IMAD R6, R4, R5, RZ ;  /* 0x000000050406a224 */ /* 0x000fca00078e02ff */
[----:B------:R-:W-:-:S05]  /*01f0*/  @!P2 LEA R6, R6, UR4, 0x2 ;  /* 0x000000040606ac11 */ /* 0x000fca000f8e10ff */
[C---:B------:R-:W-:Y:S02]  /*0200*/  @!P2 IMAD R10, R5.reuse, 0x4, R6 ;  /* 0x00000004050aa824 */ /* 0x040fe400078e0206 */
[----:B------:R-:W-:Y:S01]  /*0210*/  @!P2 LDS R6, [R6+-0x4] ;  /* 0xfffffc000606a984 */ /* 0x000fe20000000800 */
[----:B------:R-:W-:-:S03]  /*0220*/  IMAD.SHL.U32 R5, R5, 0x2, RZ ;  /* 0x0000000205057824 */ /* 0x000fc600078e00ff */
[----:B------:R-:W0:Y:S02]  /*0230*/  @!P2 LDS R11, [R10+-0x4] ;  /* 0xfffffc000a0ba984 */ /* 0x000e240000000800 */
[----:B0-----:R-:W-:-:S05]  /*0240*/  @!P2 IMAD.IADD R11, R6, 0x1, R11 ;  /* 0x00000001060ba824 */ /* 0x001fca00078e020b */
[----:B------:R1:W-:Y:S01]  /*0250*/  @!P2 STS [R10+-0x4], R11 ;  /* 0xfffffc0b0a00a388 */ /* 0x0003e20000000800 */
[----:B------:R-:W-:Y:S02]  /*0260*/  ISETP.GT.U32.AND P2, PT, R8, 0x1, PT ;  /* 0x000000010800780c */ /* 0x000fe40003f44070 */
[----:B------:R-:W-:-:S11]  /*0270*/  SHF.R.U32.HI R8, RZ, 0x1, R8 ;  /* 0x00000001ff087819 */ /* 0x000fd60000011608 */
[----:B-1----:R-:W-:Y:S05]  /*0280*/  @P2 BRA `(.L_x_1) ;  /* 0xfffffffc00cc2947 */ /* 0x002fea000383ffff */
.L_x_0:
[----:B0-----:R-:W-:-:S05]  /*0290*/  @!P0 LEA R4, R12, UR4, 0x2 ;  /* 0x000000040c048c11 */ /* 0x001fca000f8e10ff */
[----:B------:R0:W-:Y:S01]  /*02a0*/  @!P0 STS [R4+-0x4], RZ ;  /* 0xfffffcff04008388 */ /* 0x0001e20000000800 */
[----:B------:R-:W-:Y:S05]  /*02b0*/  @!P1 BRA `(.L_x_2) ;  /* 0x0000000000449947 */ /* 0x000fea0003800000 */
[----:B------:R-:W-:Y:S01]  /*02c0*/  LEA R10, R0, 0x1, 0x1 ;  /* 0x00000001000a7811 */ /* 0x000fe200078e08ff */
[----:B------:R-:W1:Y:S01]  /*02d0*/  LDCU UR8, c[0x0][0x390] ;  /* 0x00007200ff0877ac */ /* 0x000e620008000800 */
[----:B------:R-:W-:-:S05]  /*02e0*/  UMOV UR5, 0x1 ;  /* 0x0000000100057882 */ /* 0x000fca0000000000 */
.L_x_3:
[----:B------:R-:W-:Y:S01]  /*02f0*/  BAR.SYNC.DEFER_BLOCKING 0x0 ;  /* 0x0000000000007b1d */ /* 0x000fe20000010000 */
[----:B------:R-:W-:Y:S01]  /*0300*/  ISETP.GE.AND P0, PT, R0, UR5, PT ;  /* 0x0000000500007c0c */ /* 0x000fe2000bf06270 */
[----:B------:R-:W-:Y:S01]  /*0310*/  USHF.L.U32 UR5, UR5, 0x1, URZ ;  /* 0x0000000105057899 */ /* 0x000fe200080006ff */
[----:B------:R-:W-:-:S03]  /*0320*/  SHF.R.S32.HI R5, RZ, 0x1, R5 ;  /* 0x00000001ff057819 */ /* 0x000fc60000011405 */
[----:B-1----:R-:W-:-:S08]  /*0330*/  UISETP.GE.AND UP0, UPT, UR5, UR8, UPT ;  /* 0x000000080500728c */ /* 0x002fd0000bf06270 */
[----:B0-2---:R-:W-:-:S05]  /*0340*/  @!P0 IMAD R4, R5, R10, RZ ;  /* 0x0000000a05048224 */ /* 0x005fca00078e02ff */
[----:B------:R-:W-:-:S05]  /*0350*/  @!P0 LEA R4, R4, UR4, 0x2 ;  /* 0x0000000404048c11 */ /* 0x000fca000f8e10ff */
[----:B------:R-:W-:Y:S01]  /*0360*/  @!P0 IMAD R8, R5, 0x4, R4 ;  /* 0x0000000405088824 */ /* 0x000fe200078e0204 */
[----:B------:R-:W-:Y:S04]  /*0370*/  @!P0 LDS R6, [R4+-0x4] ;  /* 0xfffffc0004068984 */ /* 0x000fe80000000800 */
[----:B------:R-:W0:Y:S02]  /*0380*/  @!P0 LDS R11, [R8+-0x4] ;  /* 0xfffffc00080b8984 */ /* 0x000e240000000800 */
[----:B0-----:R-:W-:Y:S02]  /*0390*/  @!P0 IMAD.IADD R13, R6, 0x1, R11 ;  /* 0x00000001060d8824 */ /* 0x001fe400078e020b */
[----:B------:R2:W-:Y:S04]  /*03a0*/  @!P0 STS [R4+-0x4], R11 ;  /* 0xfffffc0b04008388 */ /* 0x0005e80000000800 */
[----:B------:R2:W-:Y:S01]  /*03b0*/  @!P0 STS [R8+-0x4], R13 ;  /* 0xfffffc0d08008388 */ /* 0x0005e20000000800 */
[----:B------:R-:W-:Y:S05]  /*03c0*/  BRA.U !UP0, `(.L_x_3) ;  /* 0xfffffffd08c87547 */ /* 0x000fea000b83ffff */
.L_x_2:
[----:B------:R-:W-:Y:S08]  /*03d0*/  BAR.SYNC.DEFER_BLOCKING 0x0 ;  /* 0x0000000000007b1d */ /* 0x000ff00000010000 */
[----:B0-2---:R-:W0:Y:S01]  /*03e0*/  LDC.64 R4, c[0x0][0x388] ;  /* 0x0000e200ff047b82 */ /* 0x005e220000000a00 */
[----:B------:R-:W1:Y:S01]  /*03f0*/  LDCU UR4, c[0x0][0x360] ;  /* 0x00006c00ff0477ac */ /* 0x000e620008000800 */
[----:B------:R-:W2:Y:S01]  /*0400*/  LDS R9, [R9] ;  /* 0x0000000009097984 */ /* 0x000ea20000000800 */
[----:B-1----:R-:W-:-:S03]  /*0410*/  IMAD R3, R3, UR4, R0 ;  /* 0x0000000403037c24 */ /* 0x002fc6000f8e0200 */
[----:B------:R-:W1:Y:S01]  /*0420*/  LDS R7, [R7] ;  /* 0x0000000007077984 */ /* 0x000e620000000800 */
[----:B0-----:R-:W-:-:S04]  /*0430*/  IMAD.WIDE R4, R3, 0x4, R4 ;  /* 0x0000000403047825 */ /* 0x001fc800078e0204 */
[----:B------:R-:W-:Y:S01]  /*0440*/  IMAD.WIDE R2, R2, 0x4, R4 ;  /* 0x0000000402027825 */ /* 0x000fe200078e0204 */
[----:B--2---:R-:W-:Y:S04]  /*0450*/  STG.E desc[UR6][R4.64], R9 ;  /* 0x0000000904007986 */ /* 0x004fe8000c101906 */
[----:B-1----:R-:W-:Y:S01]  /*0460*/  STG.E desc[UR6][R2.64], R7 ;  /* 0x0000000702007986 */ /* 0x002fe2000c101906 */
[----:B------:R-:W-:Y:S05]  /*0470*/  EXIT ;  /* 0x000000000000794d */ /* 0x000fea0003800000 */
.L_x_4:
[----:B------:R-:W-:-:S00]  /*0480*/  BRA `(.L_x_4) ;  /* 0xfffffffc00fc7947 */ /* 0x000fc0000383ffff */
[----:B------:R-:W-:-:S00]  /*0490*/  NOP ;  /* 0x0000000000007918 */ /* 0x000fc00000000000 */
        /* <DEDUP_REMOVED lines=14> */
.L_x_26:


//--------------------- .text._Z9histogramPKfffiiPj --------------------------
	.section	.text._Z9histogramPKfffiiPj,"ax",@progbits
	.align	128
        .global         _Z9histogramPKfffiiPj
        .type           _Z9histogramPKfffiiPj,@function
        .size           _Z9histogramPKfffiiPj,(.L_x_25 - _Z9histogramPKfffiiPj)
        .other          _Z9histogramPKfffiiPj,@"STO_CUDA_ENTRY STV_DEFAULT"
_Z9histogramPKfffiiPj:
.text._Z9histogramPKfffiiPj:
[----:B------:R-:W-:Y:S01]  /*0000*/  LDC R1, c[0x0][0x37c] ;  /* 0x0000df00ff017b82 */ /* 0x000fe20000000800 */
[----:B------:R-:W0:Y:S07]  /*0010*/  S2R R0, SR_TID.X ;  /* 0x0000000000007919 */ /* 0x000e2e0000002100 */
[----:B------:R-:W0:Y:S01]  /*0020*/  S2UR UR4, SR_CTAID.X ;  /* 0x00000000000479c3 */ /* 0x000e220000002500 */
[----:B------:R-:W1:Y:S07]  /*0030*/  LDCU UR5, c[0x0][0x394] ;  /* 0x00007280ff0577ac */ /* 0x000e6e0008000800 */
[----:B------:R-:W0:Y:S02]  /*0040*/  LDC R5, c[0x0][0x360] ;  /* 0x0000d800ff057b82 */ /* 0x000e240000000800 */
[----:B0-----:R-:W-:-:S05]  /*0050*/  IMAD R5, R5, UR4, R0 ;  /* 0x0000000405057c24 */ /* 0x001fca000f8e0200 */
[----:B-1----:R-:W-:-:S13]  /*0060*/  ISETP.GE.AND P0, PT, R5, UR5, PT ;  /* 0x0000000505007c0c */ /* 0x002fda000bf06270 */
[----:B------:R-:W-:Y:S05]  /*0070*/  @P0 EXIT ;  /* 0x000000000000094d */ /* 0x000fea0003800000 */
[----:B------:R-:W0:Y:S01]  /*0080*/  LDC.64 R2, c[0x0][0x380] ;  /* 0x0000e000ff027b82 */ /* 0x000e220000000a00 */
[----:B------:R-:W1:Y:S07]  /*0090*/  LDCU.64 UR4, c[0x0][0x358] ;  /* 0x00006b00ff0477ac */ /* 0x000e6e0008000a00 */
[----:B------:R-:W2:Y:S01]  /*00a0*/  LDC.64 R6, c[0x0][0x388] ;  /* 0x0000e200ff067b82 */ /* 0x000ea20000000a00 */
[----:B0-----:R-:W-:-:S06]  /*00b0*/  IMAD.WIDE R2, R5, 0x4, R2 ;  /* 0x0000000405027825 */ /* 0x001fcc00078e0202 */
[----:B-1----:R-:W3:Y:S01]  /*00c0*/  LDG.E R3, desc[UR4][R2.64] ;  /* 0x0000000402037981 */ /* 0x002ee2000c1e1900 */
[----:B------:R-:W-:Y:S01]  /*00d0*/  BSSY.RECONVERGENT B0, `(.L_x_5) ;  /* 0x000000c000007945 */ /* 0x000fe20003800200 */
[----:B--2---:R-:W0:Y:S02]  /*00e0*/  MUFU.RCP R4, R7 ;  /* 0x0000000700047308 */ /* 0x004e240000001000 */
[----:B0-----:R-:W-:-:S04]  /*00f0*/  FFMA R5, R4, -R7, 1 ;  /* 0x3f80000004057423 */ /* 0x001fc80000000807 */
[----:B------:R-:W-:Y:S01]  /*0100*/  FFMA R5, R4, R5, R4 ;  /* 0x0000000504057223 */ /* 0x000fe20000000004 */
[----:B---3--:R-:W-:-:S04]  /*0110*/  FADD R0, R3, -R6 ;  /* 0x8000000603007221 */ /* 0x008fc80000000000 */
[----:B------:R-:W0:Y:S01]  /*0120*/  FCHK P0, R0, R7 ;  /* 0x0000000700007302 */ /* 0x000e220000000000 */
[----:B------:R-:W-:-:S04]  /*0130*/  FFMA R4, R0, R5, RZ ;  /* 0x0000000500047223 */ /* 0x000fc800000000ff */
[----:B------:R-:W-:-:S04]  /*0140*/  FFMA R6, R4, -R7, R0 ;  /* 0x8000000704067223 */ /* 0x000fc80000000000 */
[----:B------:R-:W-:Y:S01]  /*0150*/  FFMA R4, R5, R6, R4 ;  /* 0x0000000605047223 */ /* 0x000fe20000000004 */
[----:B0-----:R-:W-:Y:S06]  /*0160*/  @!P0 BRA `(.L_x_6) ;  /* 0x0000000000088947 */ /* 0x001fec0003800000 */
[----:B------:R-:W-:-:S07]  /*0170*/  MOV R2, 0x190 ;  /* 0x0000019000027802 */ /* 0x000fce0000000f00 */
[----:B------:R-:W-:Y:S05]  /*0180*/  CALL.REL.NOINC `($__internal_0_$__cuda_sm3x_div_rn_noftz_f32_slowpath) ;  /* 0x0000000000287944 */ /* 0x000fea0003c00000 */
.L_x_6:
[----:B------:R-:W-:Y:S05]  /*0190*/  BSYNC.RECONVERGENT B0 ;  /* 0x0000000000007941 */ /* 0x000fea0003800200 */
.L_x_5:
[----:B------:R-:W0:Y:S01]  /*01a0*/  LDCU UR6, c[0x0][0x390] ;  /* 0x00007200ff0677ac */ /* 0x000e220008000800 */
[----:B------:R-:W1:Y:S01]  /*01b0*/  LDC.64 R2, c[0x0][0x398] ;  /* 0x0000e600ff027b82 */ /* 0x000e620000000a00 */
[----:B------:R-:W-:Y:S01]  /*01c0*/  IMAD.MOV.U32 R7, RZ, RZ, 0x1 ;  /* 0x00000001ff077424 */ /* 0x000fe200078e00ff */
[----:B0-----:R-:W-:-:S05]  /*01d0*/  I2FP.F32.S32 R5, UR6 ;  /* 0x0000000600057c45 */ /* 0x001fca0008201400 */
[----:B------:R-:W-:-:S04]  /*01e0*/  FMUL R4, R5, R4 ;  /* 0x0000000405047220 */ /* 0x000fc80000400000 */
[----:B------:R-:W1:Y:S02]  /*01f0*/  F2I.TRUNC.NTZ R5, R4 ;  /* 0x0000000400057305 */ /* 0x000e64000020f100 */
[----:B-1----:R-:W-:-:S05]  /*0200*/  IMAD.WIDE R2, R5, 0x4, R2 ;  /* 0x0000000405027825 */ /* 0x002fca00078e0202 */
[----:B------:R-:W-:Y:S01]  /*0210*/  REDG.E.ADD.STRONG.GPU desc[UR4][R2.64], R7 ;  /* 0x000000070200798e */ /* 0x000fe2000c12e104 */
[----:B------:R-:W-:Y:S05]  /*0220*/  EXIT ;  /* 0x000000000000794d */ /* 0x000fea0003800000 */
        .weak           $__internal_0_$__cuda_sm3x_div_rn_noftz_f32_slowpath
        .type           $__internal_0_$__cuda_sm3x_div_rn_noftz_f32_slowpath,@function
        .size           $__internal_0_$__cuda_sm3x_div_rn_noftz_f32_slowpath,(.L_x_25 - $__internal_0_$__cuda_sm3x_div_rn_noftz_f32_slowpath)
$__internal_0_$__cuda_sm3x_div_rn_noftz_f32_slowpath:
[----:B------:R-:W0:Y:S01]  /*0230*/  LDC R3, c[0x0][0x38c] ;  /* 0x0000e300ff037b82 */ /* 0x000e220000000800 */
[--C-:B------:R-:W-:Y:S01]  /*0240*/  SHF.R.U32.HI R4, RZ, 0x17, R0.reuse ;  /* 0x00000017ff047819 */ /* 0x100fe20000011600 */
[----:B------:R-:W1:Y:S01]  /*0250*/  LDCU UR6, c[0x0][0x38c] ;  /* 0x00007180ff0677ac */ /* 0x000e620008000800 */
[----:B------:R-:W-:Y:S01]  /*0260*/  BSSY.RECONVERGENT B1, `(.L_x_7) ;  /* 0x0000064000017945 */ /* 0x000fe20003800200 */
[----:B------:R-:W-:Y:S01]  /*0270*/  IMAD.MOV.U32 R6, RZ, RZ, R0 ;  /* 0x000000ffff067224 */ /* 0x000fe200078e0000 */
[----:B------:R-:W-:-:S05]  /*0280*/  LOP3.LUT R4, R4, 0xff, RZ, 0xc0, !PT ;  /* 0x000000ff04047812 */ /* 0x000fca00078ec0ff */
[----:B------:R-:W-:Y:S02]  /*0290*/  VIADD R9, R4, 0xffffffff ;  /* 0xffffffff04097836 */ /* 0x000fe40000000000 */
[----:B-1----:R-:W-:Y:S01]  /*02a0*/  IMAD.U32 R7, RZ, RZ, UR6 ;  /* 0x00000006ff077e24 */ /* 0x002fe2000f8e00ff */
[----:B0-----:R-:W-:-:S04]  /*02b0*/  SHF.R.U32.HI R5, RZ, 0x17, R3 ;  /* 0x00000017ff057819 */ /* 0x001fc80000011603 */
[----:B------:R-:W-:-:S05]  /*02c0*/  LOP3.LUT R5, R5, 0xff, RZ, 0xc0, !PT ;  /* 0x000000ff05057812 */ /* 0x000fca00078ec0ff */
[----:B------:R-:W-:-:S05]  /*02d0*/  VIADD R10, R5, 0xffffffff ;  /* 0xffffffff050a7836 */ /* 0x000fca0000000000 */
[----:B------:R-:W-:-:S04]  /*02e0*/  ISETP.GT.U32.AND P0, PT, R10, 0xfd, PT ;  /* 0x000000fd0a00780c */ /* 0x000fc80003f04070 */
[----:B------:R-:W-:-:S13]  /*02f0*/  ISETP.GT.U32.OR P0, PT, R9, 0xfd, P0 ;  /* 0x000000fd0900780c */ /* 0x000fda0000704470 */
[----:B------:R-:W-:Y:S01]  /*0300*/  @!P0 IMAD.MOV.U32 R8, RZ, RZ, RZ ;  /* 0x000000ffff088224 */ /* 0x000fe200078e00ff */
[----:B------:R-:W-:Y:S06]  /*0310*/  @!P0 BRA `(.L_x_8) ;  /* 0x00000000005c8947 */ /* 0x000fec0003800000 */
[----:B------:R-:W-:Y:S02]  /*0320*/  FSETP.GTU.FTZ.AND P1, PT, |R3|, +INF , PT ;  /* 0x7f8000000300780b */ /* 0x000fe40003f3c200 */
[----:B------:R-:W-:-:S04]  /*0330*/  FSETP.GTU.FTZ.AND P0, PT, |R0|, +INF , PT ;  /* 0x7f8000000000780b */ /* 0x000fc80003f1c200 */
[----:B------:R-:W-:-:S13]  /*0340*/  PLOP3.LUT P0, PT, P0, P1, PT, 0xf8, 0x8f ;  /* 0x00000000008f781c */ /* 0x000fda0000703f70 */
[----:B------:R-:W-:Y:S05]  /*0350*/  @P0 BRA `(.L_x_9) ;  /* 0x00000004004c0947 */ /* 0x000fea0003800000 */
[----:B------:R-:W-:-:S13]  /*0360*/  LOP3.LUT P0, RZ, R7, 0x7fffffff, R6, 0xc8, !PT ;  /* 0x7fffffff07ff7812 */ /* 0x000fda000780c806 */
[----:B------:R-:W-:Y:S05]  /*0370*/  @!P0 BRA `(.L_x_10) ;  /* 0x00000004003c8947 */ /* 0x000fea0003800000 */
[C---:B------:R-:W-:Y:S02]  /*0380*/  FSETP.NEU.FTZ.AND P2, PT, |R0|.reuse, +INF , PT ;  /* 0x7f8000000000780b */ /* 0x040fe40003f5d200 */
[----:B------:R-:W-:Y:S02]  /*0390*/  FSETP.NEU.FTZ.AND P1, PT, |R3|, +INF , PT ;  /* 0x7f8000000300780b */ /* 0x000fe40003f3d200 */
[----:B------:R-:W-:-:S11]  /*03a0*/  FSETP.NEU.FTZ.AND P0, PT, |R0|, +INF , PT ;  /* 0x7f8000000000780b */ /* 0x000fd60003f1d200 */
[----:B------:R-:W-:Y:S05]  /*03b0*/  @!P1 BRA !P2, `(.L_x_10) ;  /* 0x00000004002c9947 */ /* 0x000fea0005000000 */
[----:B------:R-:W-:-:S04]  /*03c0*/  LOP3.LUT P2, RZ, R6, 0x7fffffff, RZ, 0xc0, !PT ;  /* 0x7fffffff06ff7812 */ /* 0x000fc8000784c0ff */
[----:B------:R-:W-:-:S13]  /*03d0*/  PLOP3.LUT P1, PT, P1, P2, PT, 0x2f, 0xf2 ;  /* 0x0000000000f2781c */ /* 0x000fda0000f24577 */
[----:B------:R-:W-:Y:S05]  /*03e0*/  @P1 BRA `(.L_x_11) ;  /* 0x0000000400181947 */ /* 0x000fea0003800000 */
[----:B------:R-:W-:-:S04]  /*03f0*/  LOP3.LUT P1, RZ, R7, 0x7fffffff, RZ, 0xc0, !PT ;  /* 0x7fffffff07ff7812 */ /* 0x000fc8000782c0ff */
[----:B------:R-:W-:-:S13]  /*0400*/  PLOP3.LUT P0, PT, P0, P1, PT, 0x2f, 0xf2 ;  /* 0x0000000000f2781c */ /* 0x000fda0000702577 */
[----:B------:R-:W-:Y:S05]  /*0410*/  @P0 BRA `(.L_x_12) ;  /* 0x0000000400000947 */ /* 0x000fea0003800000 */
[----:B------:R-:W-:Y:S02]  /*0420*/  ISETP.GE.AND P0, PT, R9, RZ, PT ;  /* 0x000000ff0900720c */ /* 0x000fe40003f06270 */
[----:B------:R-:W-:-:S11]  /*0430*/  ISETP.GE.AND P1, PT, R10, RZ, PT ;  /* 0x000000ff0a00720c */ /* 0x000fd60003f26270 */
[----:B------:R-:W-:Y:S02]  /*0440*/  @P0 IMAD.MOV.U32 R8, RZ, RZ, RZ ;  /* 0x000000ffff080224 */ /* 0x000fe400078e00ff */
[----:B------:R-:W-:Y:S01]  /*0450*/  @!P0 FFMA R6, R0, 1.84467440737095516160e+19, RZ ;  /* 0x5f80000000068823 */ /* 0x000fe200000000ff */
[----:B------:R-:W-:Y:S02]  /*0460*/  @!P0 IMAD.MOV.U32 R8, RZ, RZ, -0x40 ;  /* 0xffffffc0ff088424 */ /* 0x000fe400078e00ff */
[----:B------:R-:W-:Y:S02]  /*0470*/  @!P1 FFMA R7, R3, 1.84467440737095516160e+19, RZ ;  /* 0x5f80000003079823 */ /* 0x000fe400000000ff */
[----:B------:R-:W-:-:S07]  /*0480*/  @!P1 VIADD R8, R8, 0x40 ;  /* 0x0000004008089836 */ /* 0x000fce0000000000 */
.L_x_8:
[----:B------:R-:W-:Y:S01]  /*0490*/  LEA R0, R5, 0xc0800000, 0x17 ;  /* 0xc080000005007811 */ /* 0x000fe200078eb8ff */
[----:B------:R-:W-:Y:S01]  /*04a0*/  VIADD R4, R4, 0xffffff81 ;  /* 0xffffff8104047836 */ /* 0x000fe20000000000 */
[----:B------:R-:W-:Y:S03]  /*04b0*/  BSSY.RECONVERGENT B2, `(.L_x_13) ;  /* 0x0000035000027945 */ /* 0x000fe60003800200 */
[----:B------:R-:W-:Y:S01]  /*04c0*/  IMAD.IADD R7, R7, 0x1, -R0 ;  /* 0x0000000107077824 */ /* 0x000fe200078e0a00 */
[C---:B------:R-:W-:Y:S01]  /*04d0*/  IADD3 R5, PT, PT, R4.reuse, 0x7f, -R5 ;  /* 0x0000007f04057810 */ /* 0x040fe20007ffe805 */
[----:B------:R-:W-:Y:S02]  /*04e0*/  IMAD R0, R4, -0x800000, R6 ;  /* 0xff80000004007824 */ /* 0x000fe400078e0206 */
[----:B------:R-:W0:Y:S01]  /*04f0*/  MUFU.RCP R3, R7 ;  /* 0x0000000700037308 */ /* 0x000e220000001000 */
[----:B------:R-:W-:Y:S01]  /*0500*/  FADD.FTZ R9, -R7, -RZ ;  /* 0x800000ff07097221 */ /* 0x000fe20000010100 */
[----:B------:R-:W-:-:S03]  /*0510*/  IMAD.IADD R5, R5, 0x1, R8 ;  /* 0x0000000105057824 */ /* 0x000fc600078e0208 */
[----:B0-----:R-:W-:-:S04]  /*0520*/  FFMA R10, R3, R9, 1 ;  /* 0x3f800000030a7423 */ /* 0x001fc80000000009 */
[----:B------:R-:W-:-:S04]  /*0530*/  FFMA R10, R3, R10, R3 ;  /* 0x0000000a030a7223 */ /* 0x000fc80000000003 */
[----:B------:R-:W-:-:S04]  /*0540*/  FFMA R3, R0, R10, RZ ;  /* 0x0000000a00037223 */ /* 0x000fc800000000ff */
[----:B------:R-:W-:-:S04]  /*0550*/  FFMA R6, R9, R3, R0 ;  /* 0x0000000309067223 */ /* 0x000fc80000000000 */
[----:B------:R-:W-:-:S04]  /*0560*/  FFMA R11, R10, R6, R3 ;  /* 0x000000060a0b7223 */ /* 0x000fc80000000003 */
[----:B------:R-:W-:-:S04]  /*0570*/  FFMA R6, R9, R11, R0 ;  /* 0x0000000b09067223 */ /* 0x000fc80000000000 */
[----:B------:R-:W-:-:S05]  /*0580*/  FFMA R3, R10, R6, R11 ;  /* 0x000000060a037223 */ /* 0x000fca000000000b */
[----:B------:R-:W-:-:S04]  /*0590*/  SHF.R.U32.HI R0, RZ, 0x17, R3 ;  /* 0x00000017ff007819 */ /* 0x000fc80000011603 */
[----:B------:R-:W-:-:S05]  /*05a0*/  LOP3.LUT R0, R0, 0xff, RZ, 0xc0, !PT ;  /* 0x000000ff00007812 */ /* 0x000fca00078ec0ff */
[----:B------:R-:W-:-:S04]  /*05b0*/  IMAD.IADD R8, R0, 0x1, R5 ;  /* 0x0000000100087824 */ /* 0x000fc800078e0205 */
[----:B------:R-:W-:-:S05]  /*05c0*/  VIADD R0, R8, 0xffffffff ;  /* 0xffffffff08007836 */ /* 0x000fca0000000000 */
[----:B------:R-:W-:-:S13]  /*05d0*/  ISETP.GE.U32.AND P0, PT, R0, 0xfe, PT ;  /* 0x000000fe0000780c */ /* 0x000fda0003f06070 */
[----:B------:R-:W-:Y:S05]  /*05e0*/  @!P0 BRA `(.L_x_14) ;  /* 0x0000000000808947 */ /* 0x000fea0003800000 */
[----:B------:R-:W-:-:S13]  /*05f0*/  ISETP.GT.AND P0, PT, R8, 0xfe, PT ;  /* 0x000000fe0800780c */ /* 0x000fda0003f04270 */
[----:B------:R-:W-:Y:S05]  /*0600*/  @P0 BRA `(.L_x_15) ;  /* 0x00000000006c0947 */ /* 0x000fea0003800000 */
[----:B------:R-:W-:-:S13]  /*0610*/  ISETP.GE.AND P0, PT, R8, 0x1, PT ;  /* 0x000000010800780c */ /* 0x000fda0003f06270 */
[----:B------:R-:W-:Y:S05]  /*0620*/  @P0 BRA `(.L_x_16) ;  /* 0x0000000000740947 */ /* 0x000fea0003800000 */
[----:B------:R-:W-:Y:S02]  /*0630*/  ISETP.GE.AND P0, PT, R8, -0x18, PT ;  /* 0xffffffe80800780c */ /* 0x000fe40003f06270 */
[----:B------:R-:W-:-:S11]  /*0640*/  LOP3.LUT R3, R3, 0x80000000, RZ, 0xc0, !PT ;  /* 0x8000000003037812 */ /* 0x000fd600078ec0ff */
[----:B------:R-:W-:Y:S05]  /*0650*/  @!P0 BRA `(.L_x_16) ;  /* 0x0000000000688947 */ /* 0x000fea0003800000 */
[-CC-:B------:R-:W-:Y:S01]  /*0660*/  FFMA.RZ R0, R10, R6.reuse, R11.reuse ;  /* 0x000000060a007223 */ /* 0x180fe2000000c00b */
[----:B------:R-:W-:Y:S02]  /*0670*/  VIADD R7, R8, 0x20 ;  /* 0x0000002008077836 */ /* 0x000fe40000000000 */
[-CC-:B------:R-:W-:Y:S01]  /*0680*/  FFMA.RM R5, R10, R6.reuse, R11.reuse ;  /* 0x000000060a057223 */ /* 0x180fe2000000400b */
[----:B------:R-:W-:Y:S02]  /*0690*/  ISETP.NE.AND P2, PT, R8, RZ, PT ;  /* 0x000000ff0800720c */ /* 0x000fe40003f45270 */
[----:B------:R-:W-:Y:S01]  /*06a0*/  LOP3.LUT R4, R0, 0x7fffff, RZ, 0xc0, !PT ;  /* 0x007fffff00047812 */ /* 0x000fe200078ec0ff */
[----:B------:R-:W-:Y:S01]  /*06b0*/  FFMA.RP R0, R10, R6, R11 ;  /* 0x000000060a007223 */ /* 0x000fe2000000800b */
[----:B------:R-:W-:Y:S01]  /*06c0*/  IMAD.MOV R6, RZ, RZ, -R8 ;  /* 0x000000ffff067224 */ /* 0x000fe200078e0a08 */
[----:B------:R-:W-:Y:S02]  /*06d0*/  ISETP.NE.AND P1, PT, R8, RZ, PT ;  /* 0x000000ff0800720c */ /* 0x000fe40003f25270 */
[----:B------:R-:W-:-:S02]  /*06e0*/  LOP3.LUT R4, R4, 0x800000, RZ, 0xfc, !PT ;  /* 0x0080000004047812 */ /* 0x000fc400078efcff */
[----:B------:R-:W-:Y:S02]  /*06f0*/  FSETP.NEU.FTZ.AND P0, PT, R0, R5, PT ;  /* 0x000000050000720b */ /* 0x000fe40003f1d000 */
[----:B------:R-:W-:Y:S02]  /*0700*/  SHF.L.U32 R7, R4, R7, RZ ;  /* 0x0000000704077219 */ /* 0x000fe400000006ff */
[----:B------:R-:W-:Y:S02]  /*0710*/  SEL R5, R6, RZ, P2 ;  /* 0x000000ff06057207 */ /* 0x000fe40001000000 */
[----:B------:R-:W-:Y:S02]  /*0720*/  ISETP.NE.AND P1, PT, R7, RZ, P1 ;  /* 0x000000ff0700720c */ /* 0x000fe40000f25270 */
[----:B------:R-:W-:Y:S02]  /*0730*/  SHF.R.U32.HI R5, RZ, R5, R4 ;  /* 0x00000005ff057219 */ /* 0x000fe40000011604 */
[----:B------:R-:W-:-:S02]  /*0740*/  PLOP3.LUT P0, PT, P0, P1, PT, 0xf8, 0x8f ;  /* 0x00000000008f781c */ /* 0x000fc40000703f70 */
[----:B------:R-:W-:Y:S02]  /*0750*/  SHF.R.U32.HI R7, RZ, 0x1, R5 ;  /* 0x00000001ff077819 */ /* 0x000fe40000011605 */
[----:B------:R-:W-:-:S04]  /*0760*/  SEL R0, RZ, 0x1, !P0 ;  /* 0x00000001ff007807 */ /* 0x000fc80004000000 */
[----:B------:R-:W-:-:S04]  /*0770*/  LOP3.LUT R0, R0, 0x1, R7, 0xf8, !PT ;  /* 0x0000000100007812 */ /* 0x000fc800078ef807 */
[----:B------:R-:W-:-:S05]  /*0780*/  LOP3.LUT R0, R0, R5, RZ, 0xc0, !PT ;  /* 0x0000000500007212 */ /* 0x000fca00078ec0ff */
[----:B------:R-:W-:-:S05]  /*0790*/  IMAD.IADD R0, R7, 0x1, R0 ;  /* 0x0000000107007824 */ /* 0x000fca00078e0200 */
[----:B------:R-:W-:Y:S01]  /*07a0*/  LOP3.LUT R3, R0, R3, RZ, 0xfc, !PT ;  /* 0x0000000300037212 */ /* 0x000fe200078efcff */
[----:B------:R-:W-:Y:S06]  /*07b0*/  BRA `(.L_x_16) ;  /* 0x0000000000107947 */ /* 0x000fec0003800000 */
.L_x_15:
[----:B------:R-:W-:-:S04]  /*07c0*/  LOP3.LUT R3, R3, 0x80000000, RZ, 0xc0, !PT ;  /* 0x8000000003037812 */ /* 0x000fc800078ec0ff */
[----:B------:R-:W-:Y:S01]  /*07d0*/  LOP3.LUT R3, R3, 0x7f800000, RZ, 0xfc, !PT ;  /* 0x7f80000003037812 */ /* 0x000fe200078efcff */
[----:B------:R-:W-:Y:S06]  /*07e0*/  BRA `(.L_x_16) ;  /* 0x0000000000047947 */ /* 0x000fec0003800000 */
.L_x_14:
[----:B------:R-:W-:-:S07]  /*07f0*/  IMAD R3, R5, 0x800000, R3 ;  /* 0x0080000005037824 */ /* 0x000fce00078e0203 */
.L_x_16:
[----:B------:R-:W-:Y:S05]  /*0800*/  BSYNC.RECONVERGENT B2 ;  /* 0x0000000000027941 */ /* 0x000fea0003800200 */
.L_x_13:
[----:B------:R-:W-:Y:S05]  /*0810*/  BRA `(.L_x_17) ;  /* 0x0000000000207947 */ /* 0x000fea0003800000 */
.L_x_12:
[----:B------:R-:W-:-:S04]  /*0820*/  LOP3.LUT R3, R7, 0x80000000, R6, 0x48, !PT ;  /* 0x8000000007037812 */ /* 0x000fc800078e4806 */
[----:B------:R-:W-:Y:S01]  /*0830*/  LOP3.LUT R3, R3, 0x7f800000, RZ, 0xfc, !PT ;  /* 0x7f80000003037812 */ /* 0x000fe200078efcff */
[----:B------:R-:W-:Y:S06]  /*0840*/  BRA `(.L_x_17) ;  /* 0x0000000000147947 */ /* 0x000fec0003800000 */
.L_x_11:
[----:B------:R-:W-:Y:S01]  /*0850*/  LOP3.LUT R3, R7, 0x80000000, R6, 0x48, !PT ;  /* 0x8000000007037812 */ /* 0x000fe200078e4806 */
[----:B------:R-:W-:Y:S06]  /*0860*/  BRA `(.L_x_17) ;  /* 0x00000000000c7947 */ /* 0x000fec0003800000 */
.L_x_10:
[----:B------:R-:W0:Y:S01]  /*0870*/  MUFU.RSQ R3, -QNAN ;  /* 0xffc0000000037908 */ /* 0x000e220000001400 */
[----:B------:R-:W-:Y:S05]  /*0880*/  BRA `(.L_x_17) ;  /* 0x0000000000047947 */ /* 0x000fea0003800000 */
.L_x_9:
[----:B------:R-:W-:-:S07]  /*0890*/  FADD.FTZ R3, R0, R3 ;  /* 0x0000000300037221 */ /* 0x000fce0000010000 */
.L_x_17:
[----:B------:R-:W-:Y:S05]  /*08a0*/  BSYNC.RECONVERGENT B1 ;  /* 0x0000000000017941 */ /* 0x000fea0003800200 */
.L_x_7:
[----:B0-----:R-:W-:Y:S02]  /*08b0*/  IMAD.MOV.U32 R4, RZ, RZ, R3 ;  /* 0x000000ffff047224 */ /* 0x001fe400078e0003 */
[----:B------:R-:W-:-:S04]  /*08c0*/  IMAD.MOV.U32 R3, RZ, RZ, 0x0 ;  /* 0x00000000ff037424 */ /* 0x000fc800078e00ff */
[----:B------:R-:W-:Y:S05]  /*08d0*/  RET.REL.NODEC R2 `(_Z9histogramPKfffiiPj) ;  /* 0xfffffff402c87950 */ /* 0x000fea0003c3ffff */
.L_x_18:
        /* <DEDUP_REMOVED lines=10> */
.L_x_25:


//--------------------- .text._Z9reducemaxPKfiPf  --------------------------
	.section	.text._Z9reducemaxPKfiPf,"ax",@progbits
	.align	128
        .global         _Z9reducemaxPKfiPf
        .type           _Z9reducemaxPKfiPf,@function
        .size           _Z9reducemaxPKfiPf,(.L_x_28 - _Z9reducemaxPKfiPf)
        .other          _Z9reducemaxPKfiPf,@"STO_CUDA_ENTRY STV_DEFAULT"
_Z9reducemaxPKfiPf:
.text._Z9reducemaxPKfiPf:
[----:B------:R-:W-:Y:S01]  /*0000*/  LDC R1, c[0x0][0x37c] ;  /* 0x0000df00ff017b82 */ /* 0x000fe20000000800 */
[----:B------:R-:W0:Y:S01]  /*0010*/  S2R R3, SR_TID.X ;  /* 0x0000000000037919 */ /* 0x000e220000002100 */
[----:B------:R-:W0:Y:S01]  /*0020*/  LDCU UR8, c[0x0][0x360] ;  /* 0x00006c00ff0877ac */ /* 0x000e220008000800 */
[----:B------:R-:W0:Y:S01]  /*0030*/  S2R R0, SR_CTAID.X ;  /* 0x0000000000007919 */ /* 0x000e220000002500 */
[----:B------:R-:W1:Y:S01]  /*0040*/  LDCU UR4, c[0x0][0x388] ;  /* 0x00007100ff0477ac */ /* 0x000e620008000800 */
[----:B------:R-:W2:Y:S01]  /*0050*/  LDCU.64 UR10, c[0x0][0x380] ;  /* 0x00007000ff0a77ac */ /* 0x000ea20008000a00 */
[----:B------:R-:W3:Y:S01]  /*0060*/  LDCU.64 UR6, c[0x0][0x358] ;  /* 0x00006b00ff0677ac */ /* 0x000ee20008000a00 */
[----:B0-----:R-:W-:-:S05]  /*0070*/  IMAD R2, R0, UR8, R3 ;  /* 0x0000000800027c24 */ /* 0x001fca000f8e0203 */
[----:B-1----:R-:W-:Y:S02]  /*0080*/  ISETP.GT.AND P0, PT, R2, UR4, PT ;  /* 0x0000000402007c0c */ /* 0x002fe4000bf04270 */
[----:B------:R-:W-:Y:S02]  /*0090*/  SHF.R.S32.HI R4, RZ, 0x1f, R2 ;  /* 0x0000001fff047819 */ /* 0x000fe40000011402 */
[----:B------:R-:W-:Y:S02]  /*00a0*/  SEL R2, R3, R2, P0 ;  /* 0x0000000203027207 */ /* 0x000fe40000000000 */
[----:B------:R-:W-:Y:S02]  /*00b0*/  SEL R5, R4, RZ, !P0 ;  /* 0x000000ff04057207 */ /* 0x000fe40004000000 */
[----:B--2---:R-:W-:-:S04]  /*00c0*/  LEA R4, P0, R2, UR10, 0x2 ;  /* 0x0000000a02047c11 */ /* 0x004fc8000f8010ff */
[----:B------:R-:W-:-:S05]  /*00d0*/  LEA.HI.X R5, R2, UR11, R5, 0x2, P0 ;  /* 0x0000000b02057c11 */ /* 0x000fca00080f1405 */
[----:B---3--:R-:W2:Y:S01]  /*00e0*/  LDG.E R4, desc[UR6][R4.64] ;  /* 0x0000000604047981 */ /* 0x008ea2000c1e1900 */
[----:B------:R-:W0:Y:S01]  /*00f0*/  S2UR UR5, SR_CgaCtaId ;  /* 0x00000000000579c3 */ /* 0x000e220000008800 */
[----:B------:R-:W-:Y:S01]  /*0100*/  UMOV UR4, 0x400 ;  /* 0x0000040000047882 */ /* 0x000fe20000000000 */
[----:B------:R-:W-:Y:S01]  /*0110*/  UISETP.GE.U32.AND UP0, UPT, UR8, 0x42, UPT ;  /* 0x000000420800788c */ /* 0x000fe2000bf06070 */
[----:B------:R-:W-:Y:S01]  /*0120*/  ISETP.GT.U32.AND P0, PT, R3, 0x1f, PT ;  /* 0x0000001f0300780c */ /* 0x000fe20003f04070 */
[----:B0-----:R-:W-:-:S06]  /*0130*/  ULEA UR4, UR5, UR4, 0x18 ;  /* 0x0000000405047291 */ /* 0x001fcc000f8ec0ff */
[----:B------:R-:W-:-:S05]  /*0140*/  LEA R7, R3, UR4, 0x2 ;  /* 0x0000000403077c11 */ /* 0x000fca000f8e10ff */
[----:B--2---:R0:W-:Y:S01]  /*0150*/  STS [R7], R4 ;  /* 0x0000000407007388 */ /* 0x0041e20000000800 */
[----:B------:R-:W-:Y:S06]  /*0160*/  BAR.SYNC.DEFER_BLOCKING 0x0 ;  /* 0x0000000000007b1d */ /* 0x000fec0000010000 */
[----:B------:R-:W-:Y:S05]  /*0170*/  BRA.U !UP0, `(.L_x_19) ;  /* 0x0000000108307547 */ /* 0x000fea000b800000 */
[----:B------:R-:W-:-:S07]  /*0180*/  IMAD.U32 R2, RZ, RZ, UR8 ;  /* 0x00000008ff027e24 */ /* 0x000fce000f8e00ff */
.L_x_20:
[----:B------:R-:W-:-:S04]  /*0190*/  SHF.R.U32.HI R6, RZ, 0x1, R2 ;  /* 0x00000001ff067819 */ /* 0x000fc80000011602 */
[----:B------:R-:W-:-:S13]  /*01a0*/  ISETP.GE.U32.AND P1, PT, R3, R6, PT ;  /* 0x000000060300720c */ /* 0x000fda0003f26070 */
[----:B------:R-:W-:Y:S01]  /*01b0*/  @!P1 IMAD R5, R6, 0x4, R7 ;  /* 0x0000000406059824 */ /* 0x000fe200078e0207 */
[----:B0-----:R-:W-:Y:S05]  /*01c0*/  @!P1 LDS R4, [R7] ;  /* 0x0000000007049984 */ /* 0x001fea0000000800 */
[----:B------:R-:W0:Y:S02]  /*01d0*/  @!P1 LDS R5, [R5] ;  /* 0x0000000005059984 */ /* 0x000e240000000800 */
[----:B0-----:R-:W-:-:S05]  /*01e0*/  @!P1 FMNMX R4, R4, R5, !PT ;  /* 0x0000000504049209 */ /* 0x001fca0007800000 */
[----:B------:R1:W-:Y:S01]  /*01f0*/  @!P1 STS [R7], R4 ;  /* 0x0000000407009388 */ /* 0x0003e20000000800 */
[----:B------:R-:W-:Y:S01]  /*0200*/  BAR.SYNC.DEFER_BLOCKING 0x0 ;  /* 0x0000000000007b1d */ /* 0x000fe20000010000 */
[----:B------:R-:W-:Y:S01]  /*0210*/  ISETP.GT.U32.AND P1, PT, R2, 0x83, PT ;  /* 0x000000830200780c */ /* 0x000fe20003f24070 */
[----:B------:R-:W-:-:S12]  /*0220*/  IMAD.MOV.U32 R2, RZ, RZ, R6 ;  /* 0x000000ffff027224 */ /* 0x000fd800078e0006 */
[----:B-1----:R-:W-:Y:S05]  /*0230*/  @P1 BRA `(.L_x_20) ;  /* 0xfffffffc00d41947 */ /* 0x002fea000383ffff */
.L_x_19:
[----:B------:R-:W-:Y:S05]  /*0240*/  @P0 EXIT ;  /* 0x000000000000094d */ /* 0x000fea0003800000 */
[----:B------:R-:W-:Y:S01]  /*0250*/  LDS R2, [R7] ;  /* 0x0000000007027984 */ /* 0x000fe20000000800 */
[----:B------:R-:W-:-:S03]  /*0260*/  ISETP.NE.AND P0, PT, R3, RZ, PT ;  /* 0x000000ff0300720c */ /* 0x000fc60003f05270 */
[----:B------:R-:W1:Y:S02]  /*0270*/  LDS R5, [R7+0x80] ;  /* 0x0000800007057984 */ /* 0x000e640000000800 */
[----:B-1----:R-:W-:-:S05]  /*0280*/  FMNMX R2, R2, R5, !PT ;  /* 0x0000000502027209 */ /* 0x002fca0007800000 */
[----:B------:R-:W-:Y:S04]  /*0290*/  STS [R7], R2 ;  /* 0x0000000207007388 */ /* 0x000fe80000000800 */
[----:B0-----:R-:W-:Y:S04]  /*02a0*/  LDS R4, [R7] ;  /* 0x0000000007047984 */ /* 0x001fe80000000800 */
[----:B------:R-:W0:Y:S02]  /*02b0*/  LDS R5, [R7+0x40] ;  /* 0x0000400007057984 */ /* 0x000e240000000800 */
[----:B0-----:R-:W-:-:S05]  /*02c0*/  FMNMX R4, R4, R5, !PT ;  /* 0x0000000504047209 */ /* 0x001fca0007800000 */
[----:B------:R-:W-:Y:S04]  /*02d0*/  STS [R7], R4 ;  /* 0x0000000407007388 */ /* 0x000fe80000000800 */
[----:B------:R-:W-:Y:S04]  /*02e0*/  LDS R5, [R7] ;  /* 0x0000000007057984 */ /* 0x000fe80000000800 */
        /* <DEDUP_REMOVED lines=14> */
[----:B------:R0:W-:Y:S01]  /*03d0*/  STS [R7], R4 ;  /* 0x0000000407007388 */ /* 0x0001e20000000800 */
[----:B------:R-:W-:Y:S05]  /*03e0*/  @P0 EXIT ;  /* 0x000000000000094d */ /* 0x000fea0003800000 */
[----:B------:R-:W1:Y:S01]  /*03f0*/  S2UR UR5, SR_CgaCtaId ;  /* 0x00000000000579c3 */ /* 0x000e620000008800 */
[----:B------:R-:W-:-:S07]  /*0400*/  UMOV UR4, 0x400 ;  /* 0x0000040000047882 */ /* 0x000fce0000000000 */
[----:B------:R-:W2:Y:S01]  /*0410*/  LDC.64 R2, c[0x0][0x390] ;  /* 0x0000e400ff027b82 */ /* 0x000ea20000000a00 */
[----:B-1----:R-:W-:Y:S01]  /*0420*/  ULEA UR4, UR5, UR4, 0x18 ;  /* 0x0000000405047291 */ /* 0x002fe2000f8ec0ff */
[----:B--2---:R-:W-:-:S08]  /*0430*/  IMAD.WIDE.U32 R2, R0, 0x4, R2 ;  /* 0x0000000400027825 */ /* 0x004fd000078e0002 */
[----:B------:R-:W1:Y:S04]  /*0440*/  LDS R5, [UR4] ;  /* 0x00000004ff057984 */ /* 0x000e680008000800 */
[----:B-1----:R-:W-:Y:S01]  /*0450*/  STG.E desc[UR6][R2.64], R5 ;  /* 0x0000000502007986 */ /* 0x002fe2000c101906 */
[----:B------:R-:W-:Y:S05]  /*0460*/  EXIT ;  /* 0x000000000000794d */ /* 0x000fea0003800000 */
.L_x_21:
        /* <DEDUP_REMOVED lines=9> */
.L_x_28:


//--------------------- .text._Z9reduceminPKfiPf  --------------------------
	.section	.text._Z9reduceminPKfiPf,"ax",@progbits
	.align	128
        .global         _Z9reduceminPKfiPf
        .type           _Z9reduceminPKfiPf,@function
        .size           _Z9reduceminPKfiPf,(.L_x_29 - _Z9reduceminPKfiPf)
        .other          _Z9reduceminPKfiPf,@"STO_CUDA_ENTRY STV_DEFAULT"
_Z9reduceminPKfiPf:
.text._Z9reduceminPKfiPf:
        /* <DEDUP_REMOVED lines=25> */
.L_x_23:
[----:B------:R-:W-:-:S04]  /*0190*/  SHF.R.U32.HI R6, RZ, 0x1, R2 ;  /* 0x00000001ff067819 */ /* 0x000fc80000011602 */
[----:B------:R-:W-:-:S13]  /*01a0*/  ISETP.GE.U32.AND P1, PT, R3, R6, PT ;  /* 0x000000060300720c */ /* 0x000fda0003f26070 */
[----:B------:R-:W-:Y:S01]  /*01b0*/  @!P1 IMAD R5, R6, 0x4, R7 ;  /* 0x0000000406059824 */ /* 0x000fe200078e0207 */
[----:B0-----:R-:W-:Y:S05]  /*01c0*/  @!P1 LDS R4, [R7] ;  /* 0x0000000007049984 */ /* 0x001fea0000000800 */
[----:B------:R-:W0:Y:S02]  /*01d0*/  @!P1 LDS R5, [R5] ;  /* 0x0000000005059984 */ /* 0x000e240000000800 */
[----:B0-----:R-:W-:-:S05]  /*01e0*/  @!P1 FMNMX R4, R4, R5, PT ;  /* 0x0000000504049209 */ /* 0x001fca0003800000 */
[----:B------:R1:W-:Y:S01]  /*01f0*/  @!P1 STS [R7], R4 ;  /* 0x0000000407009388 */ /* 0x0003e20000000800 */
[----:B------:R-:W-:Y:S01]  /*0200*/  BAR.SYNC.DEFER_BLOCKING 0x0 ;  /* 0x0000000000007b1d */ /* 0x000fe20000010000 */
[----:B------:R-:W-:Y:S01]  /*0210*/  ISETP.GT.U32.AND P1, PT, R2, 0x83, PT ;  /* 0x000000830200780c */ /* 0x000fe20003f24070 */
[----:B------:R-:W-:-:S12]  /*0220*/  IMAD.MOV.U32 R2, RZ, RZ, R6 ;  /* 0x000000ffff027224 */ /* 0x000fd800078e0006 */
[----:B-1----:R-:W-:Y:S05]  /*0230*/  @P1 BRA `(.L_x_23) ;  /* 0xfffffffc00d41947 */ /* 0x002fea000383ffff */
.L_x_22:
[----:B------:R-:W-:Y:S05]  /*0240*/  @P0 EXIT ;  /* 0x000000000000094d */ /* 0x000fea0003800000 */
[----:B------:R-:W-:Y:S01]  /*0250*/  LDS R2, [R7] ;  /* 0x0000000007027984 */ /* 0x000fe20000000800 */
[----:B------:R-:W-:-:S03]  /*0260*/  ISETP.NE.AND P0, PT, R3, RZ, PT ;  /* 0x000000ff0300720c */ /* 0x000fc60003f05270 */
[----:B------:R-:W1:Y:S02]  /*0270*/  LDS R5, [R7+0x80] ;  /* 0x0000800007057984 */ /* 0x000e640000000800 */
[----:B-1----:R-:W-:-:S05]  /*0280*/  FMNMX R2, R2, R5, PT ;  /* 0x0000000502027209 */ /* 0x002fca0003800000 */
[----:B------:R-:W-:Y:S04]  /*0290*/  STS [R7], R2 ;  /* 0x0000000207007388 */ /* 0x000fe80000000800 */
[----:B0-----:R-:W-:Y:S04]  /*02a0*/  LDS R4, [R7] ;  /* 0x0000000007047984 */ /* 0x001fe80000000800 */
[----:B------:R-:W0:Y:S02]  /*02b0*/  LDS R5, [R7+0x40] ;  /* 0x0000400007057984 */ /* 0x000e240000000800 */
[----:B0-----:R-:W-:-:S05]  /*02c0*/  FMNMX R4, R4, R5, PT ;  /* 0x0000000504047209 */ /* 0x001fca0003800000 */
[----:B------:R-:W-:Y:S04]  /*02d0*/  STS [R7], R4 ;  /* 0x0000000407007388 */ /* 0x000fe80000000800 */
[----:B------:R-:W-:Y:S04]  /*02e0*/  LDS R5, [R7] ;  /* 0x0000000007057984 */ /* 0x000fe80000000800 */
        /* <DEDUP_REMOVED lines=24> */
.L_x_24:
        /* <DEDUP_REMOVED lines=9> */
.L_x_29:


//--------------------- .nv.shared._Z13exclusivescanPjS_i --------------------------
	.section	.nv.shared._Z13exclusivescanPjS_i,"aw",@nobits
	.sectionflags	@""
	.align	16
	.zero		1024


//--------------------- .nv.shared.reserved.0     --------------------------
	.section	.nv.shared.reserved.0,"aw",@nobits
	.weak		__nv_reservedSMEM_offset_0_alias
	.size		__nv_reservedSMEM_offset_0_alias, 0, 64
	.other		__nv_reservedSMEM_offset_0_alias,@"STO_CUDA_RESERVED_SHARED STV_DEFAULT"
__nv_reservedSMEM_offset_0_alias:
	.zero		0
	.zero		64


//--------------------- .nv.shared._Z9histogramPKfffiiPj --------------------------
	.section	.nv.shared._Z9histogramPKfffiiPj,"aw",@nobits
	.sectionflags	@""
	.align	16
	.zero		1024


//--------------------- .nv.shared._Z9reducemaxPKfiPf --------------------------
	.section	.nv.shared._Z9reducemaxPKfiPf,"aw",@nobits
	.sectionflags	@""
	.align	16
	.zero		1024


//--------------------- .nv.shared._Z9reduceminPKfiPf --------------------------
	.section	.nv.shared._Z9reduceminPKfiPf,"aw",@nobits
	.sectionflags	@""
	.align	16
	.zero		1024


//--------------------- .nv.constant0._Z13exclusivescanPjS_i --------------------------
	.section	.nv.constant0._Z13exclusivescanPjS_i,"a",@progbits
	.sectionflags	@""
	.align	4
.nv.constant0._Z13exclusivescanPjS_i:
	.zero		916


//--------------------- .nv.constant0._Z9histogramPKfffiiPj --------------------------
	.section	.nv.constant0._Z9histogramPKfffiiPj,"a",@progbits
	.sectionflags	@""
	.align	4
.nv.constant0._Z9histogramPKfffiiPj:
	.zero		928


//--------------------- .nv.constant0._Z9reducemaxPKfiPf --------------------------
	.section	.nv.constant0._Z9reducemaxPKfiPf,"a",@progbits
	.sectionflags	@""
	.align	4
.nv.constant0._Z9reducemaxPKfiPf:
	.zero		920


//--------------------- .nv.constant0._Z9reduceminPKfiPf --------------------------
	.section	.nv.constant0._Z9reduceminPKfiPf,"a",@progbits
	.sectionflags	@""
	.align	4
.nv.constant0._Z9reduceminPKfiPf:
	.zero		920


//--------------------- SYMBOLS --------------------------

	.type		.nv.reservedSmem.offset0,@object
	.size		.nv.reservedSmem.offset0,0x4
	.type		.nv.reservedSmem.cap,@object
	.size		.nv.reservedSmem.cap,0x4
